//
// Generated by NVIDIA NVVM Compiler
//
// Compiler Build ID: CL-36424714
// Cuda compilation tools, release 13.0, V13.0.88
// Based on NVVM 20.0.0
//

.version 9.0
.target sm_100
.address_size 64

	// .globl	_Z17initializeLatticePdi
// _ZZ13computeDslashPdS_S_iE12shared_gauge has been demoted
.shared .align 8 .b8 _ZZ19computeDaggerDslashPdS_S_iE12shared_gauge[2048];
// _ZZ12computeAlphaPdS_S_E8shared_r has been demoted
// _ZZ12computeAlphaPdS_S_E8shared_p has been demoted
// _ZZ11computeBetaPdS_S_E8shared_r has been demoted
// _ZZ11computeBetaPdS_S_E12shared_r_new has been demoted

.visible .entry _Z17initializeLatticePdi(
	.param .u64 .ptr .align 1 _Z17initializeLatticePdi_param_0,
	.param .u32 _Z17initializeLatticePdi_param_1
)
{
	.reg .pred 	%p<2>;
	.reg .b32 	%r<9>;
	.reg .b64 	%rd<6>;

	ld.param.u64 	%rd1, [_Z17initializeLatticePdi_param_0];
	ld.param.u32 	%r2, [_Z17initializeLatticePdi_param_1];
	mov.u32 	%r3, %ctaid.x;
	mov.u32 	%r4, %ntid.x;
	mov.u32 	%r5, %tid.x;
	mad.lo.s32 	%r1, %r3, %r4, %r5;
	mul.lo.s32 	%r6, %r2, %r2;
	mul.lo.s32 	%r7, %r6, %r6;
	shl.b32 	%r8, %r7, 2;
	setp.ge.s32 	%p1, %r1, %r8;
	@%p1 bra 	$L__BB0_2;
	cvta.to.global.u64 	%rd2, %rd1;
	mul.wide.s32 	%rd3, %r1, 8;
	add.s64 	%rd4, %rd2, %rd3;
	mov.b64 	%rd5, 4607182418800017408;
	st.global.u64 	[%rd4], %rd5;
$L__BB0_2:
	ret;

}
	// .globl	_Z13computeDslashPdS_S_i
.visible .entry _Z13computeDslashPdS_S_i(
	.param .u64 .ptr .align 1 _Z13computeDslashPdS_S_i_param_0,
	.param .u64 .ptr .align 1 _Z13computeDslashPdS_S_i_param_1,
	.param .u64 .ptr .align 1 _Z13computeDslashPdS_S_i_param_2,
	.param .u32 _Z13computeDslashPdS_S_i_param_3
)
{
	.reg .pred 	%p<5>;
	.reg .b32 	%r<81>;
	.reg .b64 	%rd<22>;
	.reg .b64 	%fd<45>;
	// demoted variable
	.shared .align 8 .b8 _ZZ13computeDslashPdS_S_iE12shared_gauge[2048];
	ld.param.u64 	%rd4, [_Z13computeDslashPdS_S_i_param_0];
	ld.param.u64 	%rd5, [_Z13computeDslashPdS_S_i_param_1];
	ld.param.u64 	%rd3, [_Z13computeDslashPdS_S_i_param_2];
	ld.param.u32 	%r9, [_Z13computeDslashPdS_S_i_param_3];
	cvta.to.global.u64 	%rd1, %rd4;
	mov.u32 	%r10, %tid.x;
	shr.u32 	%r1, %r10, 6;
	mov.u32 	%r11, %ctaid.x;
	shl.b32 	%r12, %r11, 3;
	shr.u32 	%r13, %r10, 3;
	and.b32  	%r14, %r13, 7;
	or.b32  	%r15, %r12, %r14;
	rem.u32 	%r16, %r15, %r9;
	add.s32 	%r17, %r12, %r1;
	rem.u32 	%r18, %r17, %r9;
	shr.s32 	%r19, %r9, 31;
	shr.u32 	%r20, %r19, 29;
	add.s32 	%r21, %r9, %r20;
	shr.s32 	%r22, %r21, 3;
	div.u32 	%r23, %r11, %r22;
	shl.b32 	%r24, %r23, 3;
	and.b32  	%r25, %r10, 7;
	or.b32  	%r26, %r24, %r25;
	rem.u32 	%r27, %r26, %r9;
	and.b32  	%r28, %r23, 2147483640;
	shr.u32 	%r29, %r10, 9;
	or.b32  	%r30, %r28, %r29;
	rem.u32 	%r31, %r30, %r9;
	mad.lo.s32 	%r32, %r31, %r9, %r27;
	mad.lo.s32 	%r33, %r32, %r9, %r18;
	mad.lo.s32 	%r34, %r33, %r9, %r16;
	and.b32  	%r35, %r10, 768;
	shl.b32 	%r2, %r34, 2;
	cvta.to.global.u64 	%rd6, %rd5;
	mul.wide.s32 	%rd7, %r2, 8;
	add.s64 	%rd8, %rd6, %rd7;
	ld.global.f64 	%fd10, [%rd8];
	shl.b32 	%r36, %r10, 3;
	and.b32  	%r37, %r36, 6144;
	shl.b32 	%r38, %r10, 5;
	and.b32  	%r39, %r38, 2016;
	or.b32  	%r40, %r39, %r37;
	mov.u32 	%r41, _ZZ13computeDslashPdS_S_iE12shared_gauge;
	add.s32 	%r3, %r41, %r40;
	st.shared.f64 	[%r3], %fd10;
	bar.sync 	0;
	ld.global.f64 	%fd11, [%rd8+8];
	st.shared.f64 	[%r3+8], %fd11;
	bar.sync 	0;
	ld.global.f64 	%fd12, [%rd8+16];
	st.shared.f64 	[%r3+16], %fd12;
	bar.sync 	0;
	ld.global.f64 	%fd13, [%rd8+24];
	st.shared.f64 	[%r3+24], %fd13;
	bar.sync 	0;
	add.s32 	%r42, %r9, -1;
	add.s32 	%r4, %r42, %r16;
	add.s32 	%r5, %r42, %r18;
	add.s32 	%r6, %r42, %r27;
	add.s32 	%r7, %r42, %r31;
	shl.b32 	%r43, %r10, 2;
	add.s32 	%r44, %r43, 256;
	and.b32  	%r45, %r44, 1020;
	add.s32 	%r46, %r45, %r35;
	setp.lt.u32 	%p1, %r10, 64;
	shl.b32 	%r47, %r46, 3;
	add.s32 	%r8, %r41, %r47;
	add.s64 	%rd2, %rd1, %rd7;
	mov.f64 	%fd42, 0d0000000000000000;
	@%p1 bra 	$L__BB1_2;
	rem.s32 	%r48, %r4, %r9;
	rem.s32 	%r49, %r5, %r9;
	rem.s32 	%r50, %r6, %r9;
	rem.s32 	%r51, %r7, %r9;
	mad.lo.s32 	%r52, %r51, %r9, %r50;
	mad.lo.s32 	%r53, %r52, %r9, %r49;
	mad.lo.s32 	%r54, %r53, %r9, %r48;
	shl.b32 	%r55, %r54, 2;
	ld.shared.f64 	%fd14, [%r3];
	mul.wide.s32 	%rd9, %r55, 8;
	add.s64 	%rd10, %rd1, %rd9;
	ld.global.f64 	%fd15, [%rd10];
	fma.rn.f64 	%fd16, %fd14, %fd15, 0d0000000000000000;
	ld.shared.f64 	%fd17, [%r8];
	ld.global.f64 	%fd18, [%rd2];
	mul.f64 	%fd19, %fd17, %fd18;
	sub.f64 	%fd42, %fd16, %fd19;
	bar.sync 	0;
$L__BB1_2:
	setp.eq.s32 	%p2, %r1, 1;
	@%p2 bra 	$L__BB1_4;
	rem.s32 	%r56, %r4, %r9;
	rem.s32 	%r57, %r5, %r9;
	rem.s32 	%r58, %r6, %r9;
	rem.s32 	%r59, %r7, %r9;
	mad.lo.s32 	%r60, %r59, %r9, %r58;
	mad.lo.s32 	%r61, %r60, %r9, %r57;
	mad.lo.s32 	%r62, %r61, %r9, %r56;
	shl.b32 	%r63, %r62, 2;
	ld.shared.f64 	%fd20, [%r3+8];
	mul.wide.s32 	%rd11, %r63, 8;
	add.s64 	%rd12, %rd1, %rd11;
	ld.global.f64 	%fd21, [%rd12+8];
	fma.rn.f64 	%fd22, %fd20, %fd21, %fd42;
	ld.shared.f64 	%fd23, [%r8+8];
	ld.global.f64 	%fd24, [%rd2+8];
	mul.f64 	%fd25, %fd23, %fd24;
	sub.f64 	%fd42, %fd22, %fd25;
	bar.sync 	0;
$L__BB1_4:
	setp.eq.s32 	%p3, %r1, 2;
	@%p3 bra 	$L__BB1_6;
	rem.s32 	%r64, %r4, %r9;
	rem.s32 	%r65, %r5, %r9;
	rem.s32 	%r66, %r6, %r9;
	rem.s32 	%r67, %r7, %r9;
	mad.lo.s32 	%r68, %r67, %r9, %r66;
	mad.lo.s32 	%r69, %r68, %r9, %r65;
	mad.lo.s32 	%r70, %r69, %r9, %r64;
	shl.b32 	%r71, %r70, 2;
	ld.shared.f64 	%fd26, [%r3+16];
	mul.wide.s32 	%rd13, %r71, 8;
	add.s64 	%rd14, %rd1, %rd13;
	ld.global.f64 	%fd27, [%rd14+16];
	fma.rn.f64 	%fd28, %fd26, %fd27, %fd42;
	ld.shared.f64 	%fd29, [%r8+16];
	ld.global.f64 	%fd30, [%rd2+16];
	mul.f64 	%fd31, %fd29, %fd30;
	sub.f64 	%fd42, %fd28, %fd31;
	bar.sync 	0;
$L__BB1_6:
	setp.eq.s32 	%p4, %r1, 3;
	@%p4 bra 	$L__BB1_8;
	rem.s32 	%r72, %r4, %r9;
	rem.s32 	%r73, %r5, %r9;
	rem.s32 	%r74, %r6, %r9;
	rem.s32 	%r75, %r7, %r9;
	mad.lo.s32 	%r76, %r75, %r9, %r74;
	mad.lo.s32 	%r77, %r76, %r9, %r73;
	mad.lo.s32 	%r78, %r77, %r9, %r72;
	shl.b32 	%r79, %r78, 2;
	ld.shared.f64 	%fd32, [%r3+24];
	mul.wide.s32 	%rd15, %r79, 8;
	add.s64 	%rd16, %rd1, %rd15;
	ld.global.f64 	%fd33, [%rd16+24];
	fma.rn.f64 	%fd34, %fd32, %fd33, %fd42;
	ld.shared.f64 	%fd35, [%r8+24];
	ld.global.f64 	%fd36, [%rd2+24];
	mul.f64 	%fd37, %fd35, %fd36;
	sub.f64 	%fd42, %fd34, %fd37;
	bar.sync 	0;
$L__BB1_8:
	cvta.to.global.u64 	%rd17, %rd3;
	add.s32 	%r80, %r2, %r1;
	mul.wide.u32 	%rd18, %r1, 8;
	add.s64 	%rd19, %rd2, %rd18;
	ld.global.f64 	%fd38, [%rd19];
	add.f64 	%fd39, %fd38, %fd38;
	sub.f64 	%fd40, %fd39, %fd42;
	mul.wide.s32 	%rd20, %r80, 8;
	add.s64 	%rd21, %rd17, %rd20;
	st.global.f64 	[%rd21], %fd40;
	ret;

}
	// .globl	_Z8computeRPdS_S_S_S_i
.visible .entry _Z8computeRPdS_S_S_S_i(
	.param .u64 .ptr .align 1 _Z8computeRPdS_S_S_S_i_param_0,
	.param .u64 .ptr .align 1 _Z8computeRPdS_S_S_S_i_param_1,
	.param .u64 .ptr .align 1 _Z8computeRPdS_S_S_S_i_param_2,
	.param .u64 .ptr .align 1 _Z8computeRPdS_S_S_S_i_param_3,
	.param .u64 .ptr .align 1 _Z8computeRPdS_S_S_S_i_param_4,
	.param .u32 _Z8computeRPdS_S_S_S_i_param_5
)
{
	.reg .pred 	%p<6>;
	.reg .b32 	%r<85>;
	.reg .b64 	%rd<29>;
	.reg .b64 	%fd<50>;

	ld.param.u64 	%rd7, [_Z8computeRPdS_S_S_S_i_param_0];
	ld.param.u64 	%rd3, [_Z8computeRPdS_S_S_S_i_param_1];
	ld.param.u64 	%rd4, [_Z8computeRPdS_S_S_S_i_param_2];
	ld.param.u64 	%rd5, [_Z8computeRPdS_S_S_S_i_param_3];
	ld.param.u64 	%rd6, [_Z8computeRPdS_S_S_S_i_param_4];
	ld.param.u32 	%r11, [_Z8computeRPdS_S_S_S_i_param_5];
	cvta.to.global.u64 	%rd1, %rd7;
	mov.u32 	%r1, %ctaid.x;
	mov.u32 	%r12, %ntid.x;
	mov.u32 	%r2, %tid.x;
	mad.lo.s32 	%r3, %r1, %r12, %r2;
	mul.lo.s32 	%r13, %r11, %r11;
	mul.lo.s32 	%r14, %r13, %r13;
	shl.b32 	%r15, %r14, 2;
	setp.ge.s32 	%p1, %r3, %r15;
	@%p1 bra 	$L__BB2_10;
	cvta.to.global.u64 	%rd8, %rd6;
	cvta.to.global.u64 	%rd9, %rd3;
	cvta.to.global.u64 	%rd10, %rd4;
	cvta.to.global.u64 	%rd11, %rd5;
	mul.wide.s32 	%rd12, %r3, 8;
	add.s64 	%rd13, %rd9, %rd12;
	ld.global.f64 	%fd10, [%rd13];
	add.s64 	%rd14, %rd10, %rd12;
	ld.global.f64 	%fd11, [%rd14];
	add.s64 	%rd15, %rd11, %rd12;
	ld.global.f64 	%fd12, [%rd15];
	mul.f64 	%fd13, %fd11, %fd12;
	sub.f64 	%fd14, %fd10, %fd13;
	add.s64 	%rd16, %rd1, %rd12;
	st.global.f64 	[%rd16], %fd14;
	shr.u32 	%r4, %r2, 6;
	shl.b32 	%r16, %r1, 3;
	shr.u32 	%r17, %r2, 3;
	and.b32  	%r18, %r17, 7;
	or.b32  	%r19, %r16, %r18;
	rem.u32 	%r20, %r19, %r11;
	add.s32 	%r21, %r16, %r4;
	rem.u32 	%r22, %r21, %r11;
	shr.s32 	%r23, %r11, 31;
	shr.u32 	%r24, %r23, 29;
	add.s32 	%r25, %r11, %r24;
	shr.s32 	%r26, %r25, 3;
	div.u32 	%r27, %r1, %r26;
	shl.b32 	%r28, %r27, 3;
	and.b32  	%r29, %r2, 7;
	or.b32  	%r30, %r28, %r29;
	rem.u32 	%r31, %r30, %r11;
	and.b32  	%r32, %r27, 2147483640;
	shr.u32 	%r33, %r2, 9;
	or.b32  	%r34, %r32, %r33;
	rem.u32 	%r35, %r34, %r11;
	mad.lo.s32 	%r36, %r35, %r11, %r31;
	mad.lo.s32 	%r37, %r36, %r11, %r22;
	mad.lo.s32 	%r38, %r37, %r11, %r20;
	and.b32  	%r39, %r2, 768;
	shl.b32 	%r40, %r38, 2;
	mul.wide.s32 	%rd17, %r40, 8;
	add.s64 	%rd18, %rd8, %rd17;
	ld.global.f64 	%fd15, [%rd18];
	shl.b32 	%r41, %r2, 3;
	and.b32  	%r42, %r41, 6144;
	shl.b32 	%r43, %r2, 5;
	and.b32  	%r44, %r43, 2016;
	or.b32  	%r45, %r44, %r42;
	mov.u32 	%r46, _ZZ19computeDaggerDslashPdS_S_iE12shared_gauge;
	add.s32 	%r5, %r46, %r45;
	st.shared.f64 	[%r5], %fd15;
	bar.sync 	0;
	ld.global.f64 	%fd16, [%rd18+8];
	st.shared.f64 	[%r5+8], %fd16;
	bar.sync 	0;
	ld.global.f64 	%fd17, [%rd18+16];
	st.shared.f64 	[%r5+16], %fd17;
	bar.sync 	0;
	ld.global.f64 	%fd18, [%rd18+24];
	st.shared.f64 	[%r5+24], %fd18;
	bar.sync 	0;
	add.s32 	%r47, %r11, -1;
	add.s32 	%r6, %r47, %r20;
	add.s32 	%r7, %r47, %r22;
	add.s32 	%r8, %r47, %r31;
	add.s32 	%r9, %r47, %r35;
	shl.b32 	%r48, %r2, 2;
	add.s32 	%r49, %r48, 256;
	and.b32  	%r50, %r49, 1020;
	add.s32 	%r51, %r50, %r39;
	setp.lt.u32 	%p2, %r2, 64;
	shl.b32 	%r52, %r51, 3;
	add.s32 	%r10, %r46, %r52;
	add.s64 	%rd2, %rd1, %rd17;
	mov.f64 	%fd47, 0d0000000000000000;
	@%p2 bra 	$L__BB2_3;
	rem.s32 	%r53, %r6, %r11;
	rem.s32 	%r54, %r7, %r11;
	rem.s32 	%r55, %r8, %r11;
	rem.s32 	%r56, %r9, %r11;
	mad.lo.s32 	%r57, %r56, %r11, %r55;
	mad.lo.s32 	%r58, %r57, %r11, %r54;
	mad.lo.s32 	%r59, %r58, %r11, %r53;
	shl.b32 	%r60, %r59, 2;
	ld.shared.f64 	%fd19, [%r5];
	mul.wide.s32 	%rd19, %r60, 8;
	add.s64 	%rd20, %rd1, %rd19;
	ld.global.f64 	%fd20, [%rd20];
	fma.rn.f64 	%fd21, %fd19, %fd20, 0d0000000000000000;
	ld.shared.f64 	%fd22, [%r10];
	ld.global.f64 	%fd23, [%rd2];
	mul.f64 	%fd24, %fd22, %fd23;
	sub.f64 	%fd47, %fd21, %fd24;
	bar.sync 	0;
$L__BB2_3:
	setp.eq.s32 	%p3, %r4, 1;
	@%p3 bra 	$L__BB2_5;
	rem.s32 	%r61, %r6, %r11;
	rem.s32 	%r62, %r7, %r11;
	rem.s32 	%r63, %r8, %r11;
	rem.s32 	%r64, %r9, %r11;
	mad.lo.s32 	%r65, %r64, %r11, %r63;
	mad.lo.s32 	%r66, %r65, %r11, %r62;
	mad.lo.s32 	%r67, %r66, %r11, %r61;
	shl.b32 	%r68, %r67, 2;
	ld.shared.f64 	%fd25, [%r5+8];
	mul.wide.s32 	%rd21, %r68, 8;
	add.s64 	%rd22, %rd1, %rd21;
	ld.global.f64 	%fd26, [%rd22+8];
	fma.rn.f64 	%fd27, %fd25, %fd26, %fd47;
	ld.shared.f64 	%fd28, [%r10+8];
	ld.global.f64 	%fd29, [%rd2+8];
	mul.f64 	%fd30, %fd28, %fd29;
	sub.f64 	%fd47, %fd27, %fd30;
	bar.sync 	0;
$L__BB2_5:
	setp.eq.s32 	%p4, %r4, 2;
	@%p4 bra 	$L__BB2_7;
	rem.s32 	%r69, %r6, %r11;
	rem.s32 	%r70, %r7, %r11;
	rem.s32 	%r71, %r8, %r11;
	rem.s32 	%r72, %r9, %r11;
	mad.lo.s32 	%r73, %r72, %r11, %r71;
	mad.lo.s32 	%r74, %r73, %r11, %r70;
	mad.lo.s32 	%r75, %r74, %r11, %r69;
	shl.b32 	%r76, %r75, 2;
	ld.shared.f64 	%fd31, [%r5+16];
	mul.wide.s32 	%rd23, %r76, 8;
	add.s64 	%rd24, %rd1, %rd23;
	ld.global.f64 	%fd32, [%rd24+16];
	fma.rn.f64 	%fd33, %fd31, %fd32, %fd47;
	ld.shared.f64 	%fd34, [%r10+16];
	ld.global.f64 	%fd35, [%rd2+16];
	mul.f64 	%fd36, %fd34, %fd35;
	sub.f64 	%fd47, %fd33, %fd36;
	bar.sync 	0;
$L__BB2_7:
	setp.eq.s32 	%p5, %r4, 3;
	@%p5 bra 	$L__BB2_9;
	rem.s32 	%r77, %r6, %r11;
	rem.s32 	%r78, %r7, %r11;
	rem.s32 	%r79, %r8, %r11;
	rem.s32 	%r80, %r9, %r11;
	mad.lo.s32 	%r81, %r80, %r11, %r79;
	mad.lo.s32 	%r82, %r81, %r11, %r78;
	mad.lo.s32 	%r83, %r82, %r11, %r77;
	shl.b32 	%r84, %r83, 2;
	ld.shared.f64 	%fd37, [%r5+24];
	mul.wide.s32 	%rd25, %r84, 8;
	add.s64 	%rd26, %rd1, %rd25;
	ld.global.f64 	%fd38, [%rd26+24];
	fma.rn.f64 	%fd39, %fd37, %fd38, %fd47;
	ld.shared.f64 	%fd40, [%r10+24];
	ld.global.f64 	%fd41, [%rd2+24];
	mul.f64 	%fd42, %fd40, %fd41;
	sub.f64 	%fd47, %fd39, %fd42;
	bar.sync 	0;
$L__BB2_9:
	mul.wide.u32 	%rd27, %r4, 8;
	add.s64 	%rd28, %rd2, %rd27;
	ld.global.f64 	%fd43, [%rd28];
	add.f64 	%fd44, %fd43, %fd43;
	sub.f64 	%fd45, %fd44, %fd47;
	st.global.f64 	[%rd28], %fd45;
$L__BB2_10:
	ret;

}
	// .globl	_Z8computePPdS_S_S_i
.visible .entry _Z8computePPdS_S_S_i(
	.param .u64 .ptr .align 1 _Z8computePPdS_S_S_i_param_0,
	.param .u64 .ptr .align 1 _Z8computePPdS_S_S_i_param_1,
	.param .u64 .ptr .align 1 _Z8computePPdS_S_S_i_param_2,
	.param .u64 .ptr .align 1 _Z8computePPdS_S_S_i_param_3,
	.param .u32 _Z8computePPdS_S_S_i_param_4
)
{
	.reg .pred 	%p<2>;
	.reg .b32 	%r<9>;
	.reg .b64 	%rd<13>;
	.reg .b64 	%fd<5>;

	ld.param.u64 	%rd1, [_Z8computePPdS_S_S_i_param_0];
	ld.param.u64 	%rd2, [_Z8computePPdS_S_S_i_param_1];
	ld.param.u64 	%rd3, [_Z8computePPdS_S_S_i_param_2];
	ld.param.u64 	%rd4, [_Z8computePPdS_S_S_i_param_3];
	ld.param.u32 	%r2, [_Z8computePPdS_S_S_i_param_4];
	mov.u32 	%r3, %ctaid.x;
	mov.u32 	%r4, %ntid.x;
	mov.u32 	%r5, %tid.x;
	mad.lo.s32 	%r1, %r3, %r4, %r5;
	mul.lo.s32 	%r6, %r2, %r2;
	mul.lo.s32 	%r7, %r6, %r6;
	shl.b32 	%r8, %r7, 2;
	setp.ge.s32 	%p1, %r1, %r8;
	@%p1 bra 	$L__BB3_2;
	cvta.to.global.u64 	%rd5, %rd2;
	cvta.to.global.u64 	%rd6, %rd3;
	cvta.to.global.u64 	%rd7, %rd4;
	cvta.to.global.u64 	%rd8, %rd1;
	mul.wide.s32 	%rd9, %r1, 8;
	add.s64 	%rd10, %rd5, %rd9;
	ld.global.f64 	%fd1, [%rd10];
	ld.global.f64 	%fd2, [%rd6];
	add.s64 	%rd11, %rd7, %rd9;
	ld.global.f64 	%fd3, [%rd11];
	fma.rn.f64 	%fd4, %fd2, %fd3, %fd1;
	add.s64 	%rd12, %rd8, %rd9;
	st.global.f64 	[%rd12], %fd4;
$L__BB3_2:
	ret;

}
	// .globl	_Z12computeAlphaPdS_S_
.visible .entry _Z12computeAlphaPdS_S_(
	.param .u64 .ptr .align 1 _Z12computeAlphaPdS_S__param_0,
	.param .u64 .ptr .align 1 _Z12computeAlphaPdS_S__param_1,
	.param .u64 .ptr .align 1 _Z12computeAlphaPdS_S__param_2
)
{
	.reg .b32 	%r<10>;
	.reg .b64 	%rd<10>;
	.reg .b64 	%fd<20>;
	// demoted variable
	.shared .align 8 .b8 _ZZ12computeAlphaPdS_S_E8shared_r[8192];
	// demoted variable
	.shared .align 8 .b8 _ZZ12computeAlphaPdS_S_E8shared_p[8192];
	ld.param.u64 	%rd1, [_Z12computeAlphaPdS_S__param_0];
	ld.param.u64 	%rd2, [_Z12computeAlphaPdS_S__param_1];
	ld.param.u64 	%rd3, [_Z12computeAlphaPdS_S__param_2];
	cvta.to.global.u64 	%rd4, %rd3;
	cvta.to.global.u64 	%rd5, %rd2;
	mov.u32 	%r1, %tid.x;
	mul.wide.u32 	%rd6, %r1, 8;
	add.s64 	%rd7, %rd5, %rd6;
	ld.global.f64 	%fd1, [%rd7];
	shl.b32 	%r2, %r1, 3;
	mov.u32 	%r3, _ZZ12computeAlphaPdS_S_E8shared_r;
	add.s32 	%r4, %r3, %r2;
	st.shared.f64 	[%r4], %fd1;
	add.s64 	%rd8, %rd4, %rd6;
	ld.global.f64 	%fd2, [%rd8];
	mov.u32 	%r5, _ZZ12computeAlphaPdS_S_E8shared_p;
	add.s32 	%r6, %r5, %r2;
	st.shared.f64 	[%r6], %fd2;
	bar.sync 	0;
	mul.lo.s32 	%r7, %r1, 24;
	add.s32 	%r8, %r4, %r7;
	ld.shared.f64 	%fd3, [%r8];
	ld.shared.f64 	%fd4, [%r8+8];
	mul.f64 	%fd5, %fd4, %fd4;
	fma.rn.f64 	%fd6, %fd3, %fd3, %fd5;
	ld.shared.f64 	%fd7, [%r8+16];
	fma.rn.f64 	%fd8, %fd7, %fd7, %fd6;
	ld.shared.f64 	%fd9, [%r8+24];
	fma.rn.f64 	%fd10, %fd9, %fd9, %fd8;
	add.s32 	%r9, %r6, %r7;
	ld.shared.f64 	%fd11, [%r9];
	ld.shared.f64 	%fd12, [%r9+8];
	mul.f64 	%fd13, %fd12, %fd12;
	fma.rn.f64 	%fd14, %fd11, %fd11, %fd13;
	ld.shared.f64 	%fd15, [%r9+16];
	fma.rn.f64 	%fd16, %fd15, %fd15, %fd14;
	ld.shared.f64 	%fd17, [%r9+24];
	fma.rn.f64 	%fd18, %fd17, %fd17, %fd16;
	cvta.to.global.u64 	%rd9, %rd1;
	div.rn.f64 	%fd19, %fd10, %fd18;
	st.global.f64 	[%rd9], %fd19;
	ret;

}
	// .globl	_Z9computeAxPdS_S_i
.visible .entry _Z9computeAxPdS_S_i(
	.param .u64 .ptr .align 1 _Z9computeAxPdS_S_i_param_0,
	.param .u64 .ptr .align 1 _Z9computeAxPdS_S_i_param_1,
	.param .u64 .ptr .align 1 _Z9computeAxPdS_S_i_param_2,
	.param .u32 _Z9computeAxPdS_S_i_param_3
)
{
	.reg .pred 	%p<6>;
	.reg .b32 	%r<86>;
	.reg .b64 	%rd<22>;
	.reg .b64 	%fd<45>;

	ld.param.u64 	%rd3, [_Z9computeAxPdS_S_i_param_0];
	ld.param.u64 	%rd5, [_Z9computeAxPdS_S_i_param_1];
	ld.param.u64 	%rd4, [_Z9computeAxPdS_S_i_param_2];
	ld.param.u32 	%r11, [_Z9computeAxPdS_S_i_param_3];
	cvta.to.global.u64 	%rd1, %rd5;
	mov.u32 	%r1, %ctaid.x;
	mov.u32 	%r12, %ntid.x;
	mov.u32 	%r2, %tid.x;
	mad.lo.s32 	%r13, %r1, %r12, %r2;
	mul.lo.s32 	%r14, %r11, %r11;
	mul.lo.s32 	%r15, %r14, %r14;
	shl.b32 	%r16, %r15, 2;
	setp.ge.s32 	%p1, %r13, %r16;
	@%p1 bra 	$L__BB5_10;
	cvta.to.global.u64 	%rd6, %rd4;
	shr.u32 	%r3, %r2, 6;
	shl.b32 	%r17, %r1, 3;
	shr.u32 	%r18, %r2, 3;
	and.b32  	%r19, %r18, 7;
	or.b32  	%r20, %r17, %r19;
	rem.u32 	%r21, %r20, %r11;
	add.s32 	%r22, %r17, %r3;
	rem.u32 	%r23, %r22, %r11;
	shr.s32 	%r24, %r11, 31;
	shr.u32 	%r25, %r24, 29;
	add.s32 	%r26, %r11, %r25;
	shr.s32 	%r27, %r26, 3;
	div.u32 	%r28, %r1, %r27;
	shl.b32 	%r29, %r28, 3;
	and.b32  	%r30, %r2, 7;
	or.b32  	%r31, %r29, %r30;
	rem.u32 	%r32, %r31, %r11;
	and.b32  	%r33, %r28, 2147483640;
	shr.u32 	%r34, %r2, 9;
	or.b32  	%r35, %r33, %r34;
	rem.u32 	%r36, %r35, %r11;
	mad.lo.s32 	%r37, %r36, %r11, %r32;
	mad.lo.s32 	%r38, %r37, %r11, %r23;
	mad.lo.s32 	%r39, %r38, %r11, %r21;
	and.b32  	%r40, %r2, 768;
	shl.b32 	%r4, %r39, 2;
	mul.wide.s32 	%rd7, %r4, 8;
	add.s64 	%rd8, %rd6, %rd7;
	ld.global.f64 	%fd10, [%rd8];
	shl.b32 	%r41, %r2, 3;
	and.b32  	%r42, %r41, 6144;
	shl.b32 	%r43, %r2, 5;
	and.b32  	%r44, %r43, 2016;
	or.b32  	%r45, %r44, %r42;
	mov.u32 	%r46, _ZZ19computeDaggerDslashPdS_S_iE12shared_gauge;
	add.s32 	%r5, %r46, %r45;
	st.shared.f64 	[%r5], %fd10;
	bar.sync 	0;
	ld.global.f64 	%fd11, [%rd8+8];
	st.shared.f64 	[%r5+8], %fd11;
	bar.sync 	0;
	ld.global.f64 	%fd12, [%rd8+16];
	st.shared.f64 	[%r5+16], %fd12;
	bar.sync 	0;
	ld.global.f64 	%fd13, [%rd8+24];
	st.shared.f64 	[%r5+24], %fd13;
	bar.sync 	0;
	add.s32 	%r47, %r11, -1;
	add.s32 	%r6, %r47, %r21;
	add.s32 	%r7, %r47, %r23;
	add.s32 	%r8, %r47, %r32;
	add.s32 	%r9, %r47, %r36;
	shl.b32 	%r48, %r2, 2;
	add.s32 	%r49, %r48, 256;
	and.b32  	%r50, %r49, 1020;
	add.s32 	%r51, %r50, %r40;
	setp.lt.u32 	%p2, %r2, 64;
	shl.b32 	%r52, %r51, 3;
	add.s32 	%r10, %r46, %r52;
	add.s64 	%rd2, %rd1, %rd7;
	mov.f64 	%fd42, 0d0000000000000000;
	@%p2 bra 	$L__BB5_3;
	rem.s32 	%r53, %r6, %r11;
	rem.s32 	%r54, %r7, %r11;
	rem.s32 	%r55, %r8, %r11;
	rem.s32 	%r56, %r9, %r11;
	mad.lo.s32 	%r57, %r56, %r11, %r55;
	mad.lo.s32 	%r58, %r57, %r11, %r54;
	mad.lo.s32 	%r59, %r58, %r11, %r53;
	shl.b32 	%r60, %r59, 2;
	ld.shared.f64 	%fd14, [%r5];
	mul.wide.s32 	%rd9, %r60, 8;
	add.s64 	%rd10, %rd1, %rd9;
	ld.global.f64 	%fd15, [%rd10];
	fma.rn.f64 	%fd16, %fd14, %fd15, 0d0000000000000000;
	ld.shared.f64 	%fd17, [%r10];
	ld.global.f64 	%fd18, [%rd2];
	mul.f64 	%fd19, %fd17, %fd18;
	sub.f64 	%fd42, %fd16, %fd19;
	bar.sync 	0;
$L__BB5_3:
	setp.eq.s32 	%p3, %r3, 1;
	@%p3 bra 	$L__BB5_5;
	rem.s32 	%r61, %r6, %r11;
	rem.s32 	%r62, %r7, %r11;
	rem.s32 	%r63, %r8, %r11;
	rem.s32 	%r64, %r9, %r11;
	mad.lo.s32 	%r65, %r64, %r11, %r63;
	mad.lo.s32 	%r66, %r65, %r11, %r62;
	mad.lo.s32 	%r67, %r66, %r11, %r61;
	shl.b32 	%r68, %r67, 2;
	ld.shared.f64 	%fd20, [%r5+8];
	mul.wide.s32 	%rd11, %r68, 8;
	add.s64 	%rd12, %rd1, %rd11;
	ld.global.f64 	%fd21, [%rd12+8];
	fma.rn.f64 	%fd22, %fd20, %fd21, %fd42;
	ld.shared.f64 	%fd23, [%r10+8];
	ld.global.f64 	%fd24, [%rd2+8];
	mul.f64 	%fd25, %fd23, %fd24;
	sub.f64 	%fd42, %fd22, %fd25;
	bar.sync 	0;
$L__BB5_5:
	setp.eq.s32 	%p4, %r3, 2;
	@%p4 bra 	$L__BB5_7;
	rem.s32 	%r69, %r6, %r11;
	rem.s32 	%r70, %r7, %r11;
	rem.s32 	%r71, %r8, %r11;
	rem.s32 	%r72, %r9, %r11;
	mad.lo.s32 	%r73, %r72, %r11, %r71;
	mad.lo.s32 	%r74, %r73, %r11, %r70;
	mad.lo.s32 	%r75, %r74, %r11, %r69;
	shl.b32 	%r76, %r75, 2;
	ld.shared.f64 	%fd26, [%r5+16];
	mul.wide.s32 	%rd13, %r76, 8;
	add.s64 	%rd14, %rd1, %rd13;
	ld.global.f64 	%fd27, [%rd14+16];
	fma.rn.f64 	%fd28, %fd26, %fd27, %fd42;
	ld.shared.f64 	%fd29, [%r10+16];
	ld.global.f64 	%fd30, [%rd2+16];
	mul.f64 	%fd31, %fd29, %fd30;
	sub.f64 	%fd42, %fd28, %fd31;
	bar.sync 	0;
$L__BB5_7:
	setp.eq.s32 	%p5, %r3, 3;
	@%p5 bra 	$L__BB5_9;
	rem.s32 	%r77, %r6, %r11;
	rem.s32 	%r78, %r7, %r11;
	rem.s32 	%r79, %r8, %r11;
	rem.s32 	%r80, %r9, %r11;
	mad.lo.s32 	%r81, %r80, %r11, %r79;
	mad.lo.s32 	%r82, %r81, %r11, %r78;
	mad.lo.s32 	%r83, %r82, %r11, %r77;
	shl.b32 	%r84, %r83, 2;
	ld.shared.f64 	%fd32, [%r5+24];
	mul.wide.s32 	%rd15, %r84, 8;
	add.s64 	%rd16, %rd1, %rd15;
	ld.global.f64 	%fd33, [%rd16+24];
	fma.rn.f64 	%fd34, %fd32, %fd33, %fd42;
	ld.shared.f64 	%fd35, [%r10+24];
	ld.global.f64 	%fd36, [%rd2+24];
	mul.f64 	%fd37, %fd35, %fd36;
	sub.f64 	%fd42, %fd34, %fd37;
	bar.sync 	0;
$L__BB5_9:
	add.s32 	%r85, %r4, %r3;
	mul.wide.u32 	%rd17, %r3, 8;
	add.s64 	%rd18, %rd2, %rd17;
	ld.global.f64 	%fd38, [%rd18];
	add.f64 	%fd39, %fd38, %fd38;
	sub.f64 	%fd40, %fd39, %fd42;
	cvta.to.global.u64 	%rd19, %rd3;
	mul.wide.s32 	%rd20, %r85, 8;
	add.s64 	%rd21, %rd19, %rd20;
	st.global.f64 	[%rd21], %fd40;
$L__BB5_10:
	ret;

}
	// .globl	_Z11computeBetaPdS_S_
.visible .entry _Z11computeBetaPdS_S_(
	.param .u64 .ptr .align 1 _Z11computeBetaPdS_S__param_0,
	.param .u64 .ptr .align 1 _Z11computeBetaPdS_S__param_1,
	.param .u64 .ptr .align 1 _Z11computeBetaPdS_S__param_2
)
{
	.reg .b32 	%r<10>;
	.reg .b64 	%rd<10>;
	.reg .b64 	%fd<20>;
	// demoted variable
	.shared .align 8 .b8 _ZZ11computeBetaPdS_S_E8shared_r[8192];
	// demoted variable
	.shared .align 8 .b8 _ZZ11computeBetaPdS_S_E12shared_r_new[8192];
	ld.param.u64 	%rd1, [_Z11computeBetaPdS_S__param_0];
	ld.param.u64 	%rd2, [_Z11computeBetaPdS_S__param_1];
	ld.param.u64 	%rd3, [_Z11computeBetaPdS_S__param_2];
	cvta.to.global.u64 	%rd4, %rd3;
	cvta.to.global.u64 	%rd5, %rd2;
	mov.u32 	%r1, %tid.x;
	mul.wide.u32 	%rd6, %r1, 8;
	add.s64 	%rd7, %rd5, %rd6;
	ld.global.f64 	%fd1, [%rd7];
	shl.b32 	%r2, %r1, 3;
	mov.u32 	%r3, _ZZ11computeBetaPdS_S_E8shared_r;
	add.s32 	%r4, %r3, %r2;
	st.shared.f64 	[%r4], %fd1;
	add.s64 	%rd8, %rd4, %rd6;
	ld.global.f64 	%fd2, [%rd8];
	mov.u32 	%r5, _ZZ11computeBetaPdS_S_E12shared_r_new;
	add.s32 	%r6, %r5, %r2;
	st.shared.f64 	[%r6], %fd2;
	bar.sync 	0;
	mul.lo.s32 	%r7, %r1, 24;
	add.s32 	%r8, %r6, %r7;
	ld.shared.f64 	%fd3, [%r8];
	ld.shared.f64 	%fd4, [%r8+8];
	mul.f64 	%fd5, %fd4, %fd4;
	fma.rn.f64 	%fd6, %fd3, %fd3, %fd5;
	ld.shared.f64 	%fd7, [%r8+16];
	fma.rn.f64 	%fd8, %fd7, %fd7, %fd6;
	ld.shared.f64 	%fd9, [%r8+24];
	fma.rn.f64 	%fd10, %fd9, %fd9, %fd8;
	add.s32 	%r9, %r4, %r7;
	ld.shared.f64 	%fd11, [%r9];
	ld.shared.f64 	%fd12, [%r9+8];
	mul.f64 	%fd13, %fd12, %fd12;
	fma.rn.f64 	%fd14, %fd11, %fd11, %fd13;
	ld.shared.f64 	%fd15, [%r9+16];
	fma.rn.f64 	%fd16, %fd15, %fd15, %fd14;
	ld.shared.f64 	%fd17, [%r9+24];
	fma.rn.f64 	%fd18, %fd17, %fd17, %fd16;
	cvta.to.global.u64 	%rd9, %rd1;
	div.rn.f64 	%fd19, %fd10, %fd18;
	st.global.f64 	[%rd9], %fd19;
	ret;

}
	// .globl	_Z7updateXPdS_S_i
.visible .entry _Z7updateXPdS_S_i(
	.param .u64 .ptr .align 1 _Z7updateXPdS_S_i_param_0,
	.param .u64 .ptr .align 1 _Z7updateXPdS_S_i_param_1,
	.param .u64 .ptr .align 1 _Z7updateXPdS_S_i_param_2,
	.param .u32 _Z7updateXPdS_S_i_param_3
)
{
	.reg .pred 	%p<2>;
	.reg .b32 	%r<9>;
	.reg .b64 	%rd<10>;
	.reg .b64 	%fd<5>;

	ld.param.u64 	%rd1, [_Z7updateXPdS_S_i_param_0];
	ld.param.u64 	%rd2, [_Z7updateXPdS_S_i_param_1];
	ld.param.u64 	%rd3, [_Z7updateXPdS_S_i_param_2];
	ld.param.u32 	%r2, [_Z7updateXPdS_S_i_param_3];
	mov.u32 	%r3, %ctaid.x;
	mov.u32 	%r4, %ntid.x;
	mov.u32 	%r5, %tid.x;
	mad.lo.s32 	%r1, %r3, %r4, %r5;
	mul.lo.s32 	%r6, %r2, %r2;
	mul.lo.s32 	%r7, %r6, %r6;
	shl.b32 	%r8, %r7, 2;
	setp.ge.s32 	%p1, %r1, %r8;
	@%p1 bra 	$L__BB7_2;
	cvta.to.global.u64 	%rd4, %rd2;
	cvta.to.global.u64 	%rd5, %rd3;
	cvta.to.global.u64 	%rd6, %rd1;
	ld.global.f64 	%fd1, [%rd4];
	mul.wide.s32 	%rd7, %r1, 8;
	add.s64 	%rd8, %rd5, %rd7;
	ld.global.f64 	%fd2, [%rd8];
	add.s64 	%rd9, %rd6, %rd7;
	ld.global.f64 	%fd3, [%rd9];
	fma.rn.f64 	%fd4, %fd1, %fd2, %fd3;
	st.global.f64 	[%rd9], %fd4;
$L__BB7_2:
	ret;

}


// ===== COMPILED SASS (sm_100) =====

	.target	sm_100

	.elftype	@"ET_EXEC"


//--------------------- .note.nv.tkinfo           --------------------------
	.section	.note.nv.tkinfo,"",@"SHT_NOTE"
	.sectionflags	@"SHF_NOTE_NV_TKINFO"
	.tkinfo
        /*0018*/ 	.word	0x00000002
        /*0030*/ 	.string	""
        /*0030*/ 	.string	"ptxas"
        /*0030*/ 	.string	"Cuda compilation tools, release 13.0, V13.0.88"
        /*0030*/ 	.string	"Build cuda_13.0.r13.0/compiler.36424714_0"
        /*0030*/ 	.string	"-arch sm_100 -m 64 "



//--------------------- .note.nv.cuinfo           --------------------------
	.section	.note.nv.cuinfo,"",@"SHT_NOTE"
	.sectionflags	@"SHF_NOTE_NV_CUINFO"
        /*0018*/ 	.short	0x0002
        /*001a*/ 	.short	0x0064
        /*001c*/ 	.short	0x0082
	.zero		2


//--------------------- .nv.info                  --------------------------
	.section	.nv.info,"",@"SHT_CUDA_INFO"
	.align	4


	//----- nvinfo : EIATTR_REGCOUNT
	.align		4
        /*0000*/ 	.byte	0x04, 0x2f
        /*0002*/ 	.short	(.L_1 - .L_0)
	.align		4
.L_0:
        /*0004*/ 	.word	index@(_Z17initializeLatticePdi)
        /*0008*/ 	.word	0x0000000a


	//----- nvinfo : EIATTR_FRAME_SIZE
	.align		4
.L_1:
        /*000c*/ 	.byte	0x04, 0x11
        /*000e*/ 	.short	(.L_3 - .L_2)
	.align		4
.L_2:
        /*0010*/ 	.word	index@(_Z17initializeLatticePdi)
        /*0014*/ 	.word	0x00000000


	//----- nvinfo : EIATTR_REGCOUNT
	.align		4
.L_3:
        /*0018*/ 	.byte	0x04, 0x2f
        /*001a*/ 	.short	(.L_5 - .L_4)
	.align		4
.L_4:
        /*001c*/ 	.word	index@(_Z13computeDslashPdS_S_i)
        /*0020*/ 	.word	0x0000001e


	//----- nvinfo : EIATTR_FRAME_SIZE
	.align		4
.L_5:
        /*0024*/ 	.byte	0x04, 0x11
        /*0026*/ 	.short	(.L_7 - .L_6)
	.align		4
.L_6:
        /*0028*/ 	.word	index@(_Z13computeDslashPdS_S_i)
        /*002c*/ 	.word	0x00000000


	//----- nvinfo : EIATTR_REGCOUNT
	.align		4
.L_7:
        /*0030*/ 	.byte	0x04, 0x2f
        /*0032*/ 	.short	(.L_9 - .L_8)
	.align		4
.L_8:
        /*0034*/ 	.word	index@(_Z8computeRPdS_S_S_S_i)
        /*0038*/ 	.word	0x0000001e


	//----- nvinfo : EIATTR_FRAME_SIZE
	.align		4
.L_9:
        /*003c*/ 	.byte	0x04, 0x11
        /*003e*/ 	.short	(.L_11 - .L_10)
	.align		4
.L_10:
        /*0040*/ 	.word	index@(_Z8computeRPdS_S_S_S_i)
        /*0044*/ 	.word	0x00000000


	//----- nvinfo : EIATTR_REGCOUNT
	.align		4
.L_11:
        /*0048*/ 	.byte	0x04, 0x2f
        /*004a*/ 	.short	(.L_13 - .L_12)
	.align		4
.L_12:
        /*004c*/ 	.word	index@(_Z8computePPdS_S_S_i)
        /*0050*/ 	.word	0x00000010


	//----- nvinfo : EIATTR_FRAME_SIZE
	.align		4
.L_13:
        /*0054*/ 	.byte	0x04, 0x11
        /*0056*/ 	.short	(.L_15 - .L_14)
	.align		4
.L_14:
        /*0058*/ 	.word	index@(_Z8computePPdS_S_S_i)
        /*005c*/ 	.word	0x00000000


	//----- nvinfo : EIATTR_REGCOUNT
	.align		4
.L_15:
        /*0060*/ 	.byte	0x04, 0x2f
        /*0062*/ 	.short	(.L_17 - .L_16)
	.align		4
.L_16:
        /*0064*/ 	.word	index@(_Z12computeAlphaPdS_S_)
        /*0068*/ 	.word	0x00000018


	//----- nvinfo : EIATTR_FRAME_SIZE
	.align		4
.L_17:
        /*006c*/ 	.byte	0x04, 0x11
        /*006e*/ 	.short	(.L_19 - .L_18)
	.align		4
.L_18:
        /*0070*/ 	.word	index@($__internal_1_$__cuda_sm20_div_rn_f64_full)
        /*0074*/ 	.word	0x00000000


	//----- nvinfo : EIATTR_FRAME_SIZE
	.align		4
.L_19:
        /*0078*/ 	.byte	0x04, 0x11
        /*007a*/ 	.short	(.L_21 - .L_20)
	.align		4
.L_20:
        /*007c*/ 	.word	index@(_Z12computeAlphaPdS_S_)
        /*0080*/ 	.word	0x00000000


	//----- nvinfo : EIATTR_REGCOUNT
	.align		4
.L_21:
        /*0084*/ 	.byte	0x04, 0x2f
        /*0086*/ 	.short	(.L_23 - .L_22)
	.align		4
.L_22:
        /*0088*/ 	.word	index@(_Z9computeAxPdS_S_i)
        /*008c*/ 	.word	0x0000001e


	//----- nvinfo : EIATTR_FRAME_SIZE
	.align		4
.L_23:
        /*0090*/ 	.byte	0x04, 0x11
        /*0092*/ 	.short	(.L_25 - .L_24)
	.align		4
.L_24:
        /*0094*/ 	.word	index@(_Z9computeAxPdS_S_i)
        /*0098*/ 	.word	0x00000000


	//----- nvinfo : EIATTR_REGCOUNT
	.align		4
.L_25:
        /*009c*/ 	.byte	0x04, 0x2f
        /*009e*/ 	.short	(.L_27 - .L_26)
	.align		4
.L_26:
        /*00a0*/ 	.word	index@(_Z11computeBetaPdS_S_)
        /*00a4*/ 	.word	0x00000018


	//----- nvinfo : EIATTR_FRAME_SIZE
	.align		4
.L_27:
        /*00a8*/ 	.byte	0x04, 0x11
        /*00aa*/ 	.short	(.L_29 - .L_28)
	.align		4
.L_28:
        /*00ac*/ 	.word	index@($__internal_0_$__cuda_sm20_div_rn_f64_full)
        /*00b0*/ 	.word	0x00000000


	//----- nvinfo : EIATTR_FRAME_SIZE
	.align		4
.L_29:
        /*00b4*/ 	.byte	0x04, 0x11
        /*00b6*/ 	.short	(.L_31 - .L_30)
	.align		4
.L_30:
        /*00b8*/ 	.word	index@(_Z11computeBetaPdS_S_)
        /*00bc*/ 	.word	0x00000000


	//----- nvinfo : EIATTR_REGCOUNT
	.align		4
.L_31:
        /*00c0*/ 	.byte	0x04, 0x2f
        /*00c2*/ 	.short	(.L_33 - .L_32)
	.align		4
.L_32:
        /*00c4*/ 	.word	index@(_Z7updateXPdS_S_i)
        /*00c8*/ 	.word	0x0000000c


	//----- nvinfo : EIATTR_FRAME_SIZE
	.align		4
.L_33:
        /*00cc*/ 	.byte	0x04, 0x11
        /*00ce*/ 	.short	(.L_35 - .L_34)
	.align		4
.L_34:
        /*00d0*/ 	.word	index@(_Z7updateXPdS_S_i)
        /*00d4*/ 	.word	0x00000000


	//----- nvinfo : EIATTR_MIN_STACK_SIZE
	.align		4
.L_35:
        /*00d8*/ 	.byte	0x04, 0x12
        /*00da*/ 	.short	(.L_37 - .L_36)
	.align		4
.L_36:
        /*00dc*/ 	.word	index@(_Z7updateXPdS_S_i)
        /*00e0*/ 	.word	0x00000000


	//----- nvinfo : EIATTR_MIN_STACK_SIZE
	.align		4
.L_37:
        /*00e4*/ 	.byte	0x04, 0x12
        /*00e6*/ 	.short	(.L_39 - .L_38)
	.align		4
.L_38:
        /*00e8*/ 	.word	index@(_Z11computeBetaPdS_S_)
        /*00ec*/ 	.word	0x00000000


	//----- nvinfo : EIATTR_MIN_STACK_SIZE
	.align		4
.L_39:
        /*00f0*/ 	.byte	0x04, 0x12
        /*00f2*/ 	.short	(.L_41 - .L_40)
	.align		4
.L_40:
        /*00f4*/ 	.word	index@(_Z9computeAxPdS_S_i)
        /*00f8*/ 	.word	0x00000000


	//----- nvinfo : EIATTR_MIN_STACK_SIZE
	.align		4
.L_41:
        /*00fc*/ 	.byte	0x04, 0x12
        /*00fe*/ 	.short	(.L_43 - .L_42)
	.align		4
.L_42:
        /*0100*/ 	.word	index@(_Z12computeAlphaPdS_S_)
        /*0104*/ 	.word	0x00000000


	//----- nvinfo : EIATTR_MIN_STACK_SIZE
	.align		4
.L_43:
        /*0108*/ 	.byte	0x04, 0x12
        /*010a*/ 	.short	(.L_45 - .L_44)
	.align		4
.L_44:
        /*010c*/ 	.word	index@(_Z8computePPdS_S_S_i)
        /*0110*/ 	.word	0x00000000


	//----- nvinfo : EIATTR_MIN_STACK_SIZE
	.align		4
.L_45:
        /*0114*/ 	.byte	0x04, 0x12
        /*0116*/ 	.short	(.L_47 - .L_46)
	.align		4
.L_46:
        /*0118*/ 	.word	index@(_Z8computeRPdS_S_S_S_i)
        /*011c*/ 	.word	0x00000000


	//----- nvinfo : EIATTR_MIN_STACK_SIZE
	.align		4
.L_47:
        /*0120*/ 	.byte	0x04, 0x12
        /*0122*/ 	.short	(.L_49 - .L_48)
	.align		4
.L_48:
        /*0124*/ 	.word	index@(_Z13computeDslashPdS_S_i)
        /*0128*/ 	.word	0x00000000


	//----- nvinfo : EIATTR_MIN_STACK_SIZE
	.align		4
.L_49:
        /*012c*/ 	.byte	0x04, 0x12
        /*012e*/ 	.short	(.L_51 - .L_50)
	.align		4
.L_50:
        /*0130*/ 	.word	index@(_Z17initializeLatticePdi)
        /*0134*/ 	.word	0x00000000
.L_51:


//--------------------- .nv.compat                --------------------------
	.section	.nv.compat,"",@"SHT_CUDA_COMPAT_INFO"
	.align	4
        /*0000*/ 	.byte	0x02, 0x09, 0x00, 0x00, 0x02, 0x02, 0x01, 0x00, 0x02, 0x05, 0x05, 0x00, 0x03, 0x07, 0x01, 0x01
        /*0010*/ 	.byte	0x02, 0x03, 0x00, 0x00, 0x02, 0x06, 0x01, 0x00, 0x04, 0x0b, 0x08, 0x00, 0x01, 0x00, 0x00, 0x00
        /*0020*/ 	.byte	0x00, 0x00, 0x00, 0x00


//--------------------- .nv.info._Z7updateXPdS_S_i --------------------------
	.section	.nv.info._Z7updateXPdS_S_i,"",@"SHT_CUDA_INFO"
	.sectionflags	@""
	.align	4


	//----- nvinfo : EIATTR_CUDA_API_VERSION
	.align		4
        /*0000*/ 	.byte	0x04, 0x37
        /*0002*/ 	.short	(.L_53 - .L_52)
.L_52:
        /*0004*/ 	.word	0x00000082


	//----- nvinfo : EIATTR_KPARAM_INFO
	.align		4
.L_53:
        /*0008*/ 	.byte	0x04, 0x17
        /*000a*/ 	.short	(.L_55 - .L_54)
.L_54:
        /*000c*/ 	.word	0x00000000
        /*0010*/ 	.short	0x0003
        /*0012*/ 	.short	0x0018
        /*0014*/ 	.byte	0x00, 0xf0, 0x11, 0x00


	//----- nvinfo : EIATTR_KPARAM_INFO
	.align		4
.L_55:
        /*0018*/ 	.byte	0x04, 0x17
        /*001a*/ 	.short	(.L_57 - .L_56)
.L_56:
        /*001c*/ 	.word	0x00000000
        /*0020*/ 	.short	0x0002
        /*0022*/ 	.short	0x0010
        /*0024*/ 	.byte	0x00, 0xf5, 0x21, 0x00


	//----- nvinfo : EIATTR_KPARAM_INFO
	.align		4
.L_57:
        /*0028*/ 	.byte	0x04, 0x17
        /*002a*/ 	.short	(.L_59 - .L_58)
.L_58:
        /*002c*/ 	.word	0x00000000
        /*0030*/ 	.short	0x0001
        /*0032*/ 	.short	0x0008
        /*0034*/ 	.byte	0x00, 0xf5, 0x21, 0x00


	//----- nvinfo : EIATTR_KPARAM_INFO
	.align		4
.L_59:
        /*0038*/ 	.byte	0x04, 0x17
        /*003a*/ 	.short	(.L_61 - .L_60)
.L_60:
        /*003c*/ 	.word	0x00000000
        /*0040*/ 	.short	0x0000
        /*0042*/ 	.short	0x0000
        /*0044*/ 	.byte	0x00, 0xf5, 0x21, 0x00


	//----- nvinfo : EIATTR_SPARSE_MMA_MASK
	.align		4
.L_61:
        /*0048*/ 	.byte	0x03, 0x50
        /*004a*/ 	.short	0x0000


	//----- nvinfo : EIATTR_MAXREG_COUNT
	.align		4
        /*004c*/ 	.byte	0x03, 0x1b
        /*004e*/ 	.short	0x00ff


	//----- nvinfo : EIATTR_MERCURY_ISA_VERSION
	.align		4
        /*0050*/ 	.byte	0x03, 0x5f
        /*0052*/ 	.short	0x0101


	//----- nvinfo : EIATTR_VRC_CTA_INIT_COUNT
	.align		4
        /*0054*/ 	.byte	0x02, 0x4a
	.zero		1
	.zero		1


	//----- nvinfo : EIATTR_EXIT_INSTR_OFFSETS
	.align		4
        /*0058*/ 	.byte	0x04, 0x1c
        /*005a*/ 	.short	(.L_63 - .L_62)


	//   ....[0]....
.L_62:
        /*005c*/ 	.word	0x000000a0


	//   ....[1]....
        /*0060*/ 	.word	0x00000160


	//----- nvinfo : EIATTR_CBANK_PARAM_SIZE
	.align		4
.L_63:
        /*0064*/ 	.byte	0x03, 0x19
        /*0066*/ 	.short	0x001c


	//----- nvinfo : EIATTR_PARAM_CBANK
	.align		4
        /*0068*/ 	.byte	0x04, 0x0a
        /*006a*/ 	.short	(.L_65 - .L_64)
	.align		4
.L_64:
        /*006c*/ 	.word	index@(.nv.constant0._Z7updateXPdS_S_i)
        /*0070*/ 	.short	0x0380
        /*0072*/ 	.short	0x001c


	//----- nvinfo : EIATTR_SW_WAR
	.align		4
.L_65:
        /*0074*/ 	.byte	0x04, 0x36
        /*0076*/ 	.short	(.L_67 - .L_66)
.L_66:
        /*0078*/ 	.word	0x00000008
.L_67:


//--------------------- .nv.info._Z11computeBetaPdS_S_ --------------------------
	.section	.nv.info._Z11computeBetaPdS_S_,"",@"SHT_CUDA_INFO"
	.sectionflags	@""
	.align	4


	//----- nvinfo : EIATTR_CUDA_API_VERSION
	.align		4
        /*0000*/ 	.byte	0x04, 0x37
        /*0002*/ 	.short	(.L_69 - .L_68)
.L_68:
        /*0004*/ 	.word	0x00000082


	//----- nvinfo : EIATTR_KPARAM_INFO
	.align		4
.L_69:
        /*0008*/ 	.byte	0x04, 0x17
        /*000a*/ 	.short	(.L_71 - .L_70)
.L_70:
        /*000c*/ 	.word	0x00000000
        /*0010*/ 	.short	0x0002
        /*0012*/ 	.short	0x0010
        /*0014*/ 	.byte	0x00, 0xf5, 0x21, 0x00


	//----- nvinfo : EIATTR_KPARAM_INFO
	.align		4
.L_71:
        /*0018*/ 	.byte	0x04, 0x17
        /*001a*/ 	.short	(.L_73 - .L_72)
.L_72:
        /*001c*/ 	.word	0x00000000
        /*0020*/ 	.short	0x0001
        /*0022*/ 	.short	0x0008
        /*0024*/ 	.byte	0x00, 0xf5, 0x21, 0x00


	//----- nvinfo : EIATTR_KPARAM_INFO
	.align		4
.L_73:
        /*0028*/ 	.byte	0x04, 0x17
        /*002a*/ 	.short	(.L_75 - .L_74)
.L_74:
        /*002c*/ 	.word	0x00000000
        /*0030*/ 	.short	0x0000
        /*0032*/ 	.short	0x0000
        /*0034*/ 	.byte	0x00, 0xf5, 0x21, 0x00


	//----- nvinfo : EIATTR_SPARSE_MMA_MASK
	.align		4
.L_75:
        /*0038*/ 	.byte	0x03, 0x50
        /*003a*/ 	.short	0x0000


	//----- nvinfo : EIATTR_MAXREG_COUNT
	.align		4
        /*003c*/ 	.byte	0x03, 0x1b
        /*003e*/ 	.short	0x00ff


	//----- nvinfo : EIATTR_NUM_BARRIERS
	.align		4
        /*0040*/ 	.byte	0x02, 0x4c
        /*0042*/ 	.byte	0x01
	.zero		1


	//----- nvinfo : EIATTR_MERCURY_ISA_VERSION
	.align		4
        /*0044*/ 	.byte	0x03, 0x5f
        /*0046*/ 	.short	0x0101


	//----- nvinfo : EIATTR_VRC_CTA_INIT_COUNT
	.align		4
        /*0048*/ 	.byte	0x02, 0x4a
	.zero		1
	.zero		1


	//----- nvinfo : EIATTR_EXIT_INSTR_OFFSETS
	.align		4
        /*004c*/ 	.byte	0x04, 0x1c
        /*004e*/ 	.short	(.L_77 - .L_76)


	//   ....[0]....
.L_76:
        /*0050*/ 	.word	0x000003b0


	//----- nvinfo : EIATTR_CRS_STACK_SIZE
	.align		4
.L_77:
        /*0054*/ 	.byte	0x04, 0x1e
        /*0056*/ 	.short	(.L_79 - .L_78)
.L_78:
        /*0058*/ 	.word	0x00000000


	//----- nvinfo : EIATTR_CBANK_PARAM_SIZE
	.align		4
.L_79:
        /*005c*/ 	.byte	0x03, 0x19
        /*005e*/ 	.short	0x0018


	//----- nvinfo : EIATTR_PARAM_CBANK
	.align		4
        /*0060*/ 	.byte	0x04, 0x0a
        /*0062*/ 	.short	(.L_81 - .L_80)
	.align		4
.L_80:
        /*0064*/ 	.word	index@(.nv.constant0._Z11computeBetaPdS_S_)
        /*0068*/ 	.short	0x0380
        /*006a*/ 	.short	0x0018


	//----- nvinfo : EIATTR_SW_WAR
	.align		4
.L_81:
        /*006c*/ 	.byte	0x04, 0x36
        /*006e*/ 	.short	(.L_83 - .L_82)
.L_82:
        /*0070*/ 	.word	0x00000008
.L_83:


//--------------------- .nv.info._Z9computeAxPdS_S_i --------------------------
	.section	.nv.info._Z9computeAxPdS_S_i,"",@"SHT_CUDA_INFO"
	.sectionflags	@""
	.align	4


	//----- nvinfo : EIATTR_CUDA_API_VERSION
	.align		4
        /*0000*/ 	.byte	0x04, 0x37
        /*0002*/ 	.short	(.L_85 - .L_84)
.L_84:
        /*0004*/ 	.word	0x00000082


	//----- nvinfo : EIATTR_KPARAM_INFO
	.align		4
.L_85:
        /*0008*/ 	.byte	0x04, 0x17
        /*000a*/ 	.short	(.L_87 - .L_86)
.L_86:
        /*000c*/ 	.word	0x00000000
        /*0010*/ 	.short	0x0003
        /*0012*/ 	.short	0x0018
        /*0014*/ 	.byte	0x00, 0xf0, 0x11, 0x00


	//----- nvinfo : EIATTR_KPARAM_INFO
	.align		4
.L_87:
        /*0018*/ 	.byte	0x04, 0x17
        /*001a*/ 	.short	(.L_89 - .L_88)
.L_88:
        /*001c*/ 	.word	0x00000000
        /*0020*/ 	.short	0x0002
        /*0022*/ 	.short	0x0010
        /*0024*/ 	.byte	0x00, 0xf5, 0x21, 0x00


	//----- nvinfo : EIATTR_KPARAM_INFO
	.align		4
.L_89:
        /*0028*/ 	.byte	0x04, 0x17
        /*002a*/ 	.short	(.L_91 - .L_90)
.L_90:
        /*002c*/ 	.word	0x00000000
        /*0030*/ 	.short	0x0001
        /*0032*/ 	.short	0x0008
        /*0034*/ 	.byte	0x00, 0xf5, 0x21, 0x00


	//----- nvinfo : EIATTR_KPARAM_INFO
	.align		4
.L_91:
        /*0038*/ 	.byte	0x04, 0x17
        /*003a*/ 	.short	(.L_93 - .L_92)
.L_92:
        /*003c*/ 	.word	0x00000000
        /*0040*/ 	.short	0x0000
        /*0042*/ 	.short	0x0000
        /*0044*/ 	.byte	0x00, 0xf5, 0x21, 0x00


	//----- nvinfo : EIATTR_SPARSE_MMA_MASK
	.align		4
.L_93:
        /*0048*/ 	.byte	0x03, 0x50
        /*004a*/ 	.short	0x0000


	//----- nvinfo : EIATTR_MAXREG_COUNT
	.align		4
        /*004c*/ 	.byte	0x03, 0x1b
        /*004e*/ 	.short	0x00ff


	//----- nvinfo : EIATTR_NUM_BARRIERS
	.align		4
        /*0050*/ 	.byte	0x02, 0x4c
        /*0052*/ 	.byte	0x01
	.zero		1


	//----- nvinfo : EIATTR_MERCURY_ISA_VERSION
	.align		4
        /*0054*/ 	.byte	0x03, 0x5f
        /*0056*/ 	.short	0x0101


	//----- nvinfo : EIATTR_VRC_CTA_INIT_COUNT
	.align		4
        /*0058*/ 	.byte	0x02, 0x4a
	.zero		1
	.zero		1


	//----- nvinfo : EIATTR_EXIT_INSTR_OFFSETS
	.align		4
        /*005c*/ 	.byte	0x04, 0x1c
        /*005e*/ 	.short	(.L_95 - .L_94)


	//   ....[0]....
.L_94:
        /*0060*/ 	.word	0x000000a0


	//   ....[1]....
        /*0064*/ 	.word	0x000019e0


	//----- nvinfo : EIATTR_CRS_STACK_SIZE
	.align		4
.L_95:
        /*0068*/ 	.byte	0x04, 0x1e
        /*006a*/ 	.short	(.L_97 - .L_96)
.L_96:
        /*006c*/ 	.word	0x00000000


	//----- nvinfo : EIATTR_CBANK_PARAM_SIZE
	.align		4
.L_97:
        /*0070*/ 	.byte	0x03, 0x19
        /*0072*/ 	.short	0x001c


	//----- nvinfo : EIATTR_PARAM_CBANK
	.align		4
        /*0074*/ 	.byte	0x04, 0x0a
        /*0076*/ 	.short	(.L_99 - .L_98)
	.align		4
.L_98:
        /*0078*/ 	.word	index@(.nv.constant0._Z9computeAxPdS_S_i)
        /*007c*/ 	.short	0x0380
        /*007e*/ 	.short	0x001c


	//----- nvinfo : EIATTR_SW_WAR
	.align		4
.L_99:
        /*0080*/ 	.byte	0x04, 0x36
        /*0082*/ 	.short	(.L_101 - .L_100)
.L_100:
        /*0084*/ 	.word	0x00000008
.L_101:


//--------------------- .nv.info._Z12computeAlphaPdS_S_ --------------------------
	.section	.nv.info._Z12computeAlphaPdS_S_,"",@"SHT_CUDA_INFO"
	.sectionflags	@""
	.align	4


	//----- nvinfo : EIATTR_CUDA_API_VERSION
	.align		4
        /*0000*/ 	.byte	0x04, 0x37
        /*0002*/ 	.short	(.L_103 - .L_102)
.L_102:
        /*0004*/ 	.word	0x00000082


	//----- nvinfo : EIATTR_KPARAM_INFO
	.align		4
.L_103:
        /*0008*/ 	.byte	0x04, 0x17
        /*000a*/ 	.short	(.L_105 - .L_104)
.L_104:
        /*000c*/ 	.word	0x00000000
        /*0010*/ 	.short	0x0002
        /*0012*/ 	.short	0x0010
        /*0014*/ 	.byte	0x00, 0xf5, 0x21, 0x00


	//----- nvinfo : EIATTR_KPARAM_INFO
	.align		4
.L_105:
        /*0018*/ 	.byte	0x04, 0x17
        /*001a*/ 	.short	(.L_107 - .L_106)
.L_106:
        /*001c*/ 	.word	0x00000000
        /*0020*/ 	.short	0x0001
        /*0022*/ 	.short	0x0008
        /*0024*/ 	.byte	0x00, 0xf5, 0x21, 0x00


	//----- nvinfo : EIATTR_KPARAM_INFO
	.align		4
.L_107:
        /*0028*/ 	.byte	0x04, 0x17
        /*002a*/ 	.short	(.L_109 - .L_108)
.L_108:
        /*002c*/ 	.word	0x00000000
        /*0030*/ 	.short	0x0000
        /*0032*/ 	.short	0x0000
        /*0034*/ 	.byte	0x00, 0xf5, 0x21, 0x00


	//----- nvinfo : EIATTR_SPARSE_MMA_MASK
	.align		4
.L_109:
        /*0038*/ 	.byte	0x03, 0x50
        /*003a*/ 	.short	0x0000


	//----- nvinfo : EIATTR_MAXREG_COUNT
	.align		4
        /*003c*/ 	.byte	0x03, 0x1b
        /*003e*/ 	.short	0x00ff


	//----- nvinfo : EIATTR_NUM_BARRIERS
	.align		4
        /*0040*/ 	.byte	0x02, 0x4c
        /*0042*/ 	.byte	0x01
	.zero		1


	//----- nvinfo : EIATTR_MERCURY_ISA_VERSION
	.align		4
        /*0044*/ 	.byte	0x03, 0x5f
        /*0046*/ 	.short	0x0101


	//----- nvinfo : EIATTR_VRC_CTA_INIT_COUNT
	.align		4
        /*0048*/ 	.byte	0x02, 0x4a
	.zero		1
	.zero		1


	//----- nvinfo : EIATTR_EXIT_INSTR_OFFSETS
	.align		4
        /*004c*/ 	.byte	0x04, 0x1c
        /*004e*/ 	.short	(.L_111 - .L_110)


	//   ....[0]....
.L_110:
        /*0050*/ 	.word	0x000003b0


	//----- nvinfo : EIATTR_CRS_STACK_SIZE
	.align		4
.L_111:
        /*0054*/ 	.byte	0x04, 0x1e
        /*0056*/ 	.short	(.L_113 - .L_112)
.L_112:
        /*0058*/ 	.word	0x00000000


	//----- nvinfo : EIATTR_CBANK_PARAM_SIZE
	.align		4
.L_113:
        /*005c*/ 	.byte	0x03, 0x19
        /*005e*/ 	.short	0x0018


	//----- nvinfo : EIATTR_PARAM_CBANK
	.align		4
        /*0060*/ 	.byte	0x04, 0x0a
        /*0062*/ 	.short	(.L_115 - .L_114)
	.align		4
.L_114:
        /*0064*/ 	.word	index@(.nv.constant0._Z12computeAlphaPdS_S_)
        /*0068*/ 	.short	0x0380
        /*006a*/ 	.short	0x0018


	//----- nvinfo : EIATTR_SW_WAR
	.align		4
.L_115:
        /*006c*/ 	.byte	0x04, 0x36
        /*006e*/ 	.short	(.L_117 - .L_116)
.L_116:
        /*0070*/ 	.word	0x00000008
.L_117:


//--------------------- .nv.info._Z8computePPdS_S_S_i --------------------------
	.section	.nv.info._Z8computePPdS_S_S_i,"",@"SHT_CUDA_INFO"
	.sectionflags	@""
	.align	4


	//----- nvinfo : EIATTR_CUDA_API_VERSION
	.align		4
        /*0000*/ 	.byte	0x04, 0x37
        /*0002*/ 	.short	(.L_119 - .L_118)
.L_118:
        /*0004*/ 	.word	0x00000082


	//----- nvinfo : EIATTR_KPARAM_INFO
	.align		4
.L_119:
        /*0008*/ 	.byte	0x04, 0x17
        /*000a*/ 	.short	(.L_121 - .L_120)
.L_120:
        /*000c*/ 	.word	0x00000000
        /*0010*/ 	.short	0x0004
        /*0012*/ 	.short	0x0020
        /*0014*/ 	.byte	0x00, 0xf0, 0x11, 0x00


	//----- nvinfo : EIATTR_KPARAM_INFO
	.align		4
.L_121:
        /*0018*/ 	.byte	0x04, 0x17
        /*001a*/ 	.short	(.L_123 - .L_122)
.L_122:
        /*001c*/ 	.word	0x00000000
        /*0020*/ 	.short	0x0003
        /*0022*/ 	.short	0x0018
        /*0024*/ 	.byte	0x00, 0xf5, 0x21, 0x00


	//----- nvinfo : EIATTR_KPARAM_INFO
	.align		4
.L_123:
        /*0028*/ 	.byte	0x04, 0x17
        /*002a*/ 	.short	(.L_125 - .L_124)
.L_124:
        /*002c*/ 	.word	0x00000000
        /*0030*/ 	.short	0x0002
        /*0032*/ 	.short	0x0010
        /*0034*/ 	.byte	0x00, 0xf5, 0x21, 0x00


	//----- nvinfo : EIATTR_KPARAM_INFO
	.align		4
.L_125:
        /*0038*/ 	.byte	0x04, 0x17
        /*003a*/ 	.short	(.L_127 - .L_126)
.L_126:
        /*003c*/ 	.word	0x00000000
        /*0040*/ 	.short	0x0001
        /*0042*/ 	.short	0x0008
        /*0044*/ 	.byte	0x00, 0xf5, 0x21, 0x00


	//----- nvinfo : EIATTR_KPARAM_INFO
	.align		4
.L_127:
        /*0048*/ 	.byte	0x04, 0x17
        /*004a*/ 	.short	(.L_129 - .L_128)
.L_128:
        /*004c*/ 	.word	0x00000000
        /*0050*/ 	.short	0x0000
        /*0052*/ 	.short	0x0000
        /*0054*/ 	.byte	0x00, 0xf5, 0x21, 0x00


	//----- nvinfo : EIATTR_SPARSE_MMA_MASK
	.align		4
.L_129:
        /*0058*/ 	.byte	0x03, 0x50
        /*005a*/ 	.short	0x0000


	//----- nvinfo : EIATTR_MAXREG_COUNT
	.align		4
        /*005c*/ 	.byte	0x03, 0x1b
        /*005e*/ 	.short	0x00ff


	//----- nvinfo : EIATTR_MERCURY_ISA_VERSION
	.align		4
        /*0060*/ 	.byte	0x03, 0x5f
        /*0062*/ 	.short	0x0101


	//----- nvinfo : EIATTR_VRC_CTA_INIT_COUNT
	.align		4
        /*0064*/ 	.byte	0x02, 0x4a
	.zero		1
	.zero		1


	//----- nvinfo : EIATTR_EXIT_INSTR_OFFSETS
	.align		4
        /*0068*/ 	.byte	0x04, 0x1c
        /*006a*/ 	.short	(.L_131 - .L_130)


	//   ....[0]....
.L_130:
        /*006c*/ 	.word	0x000000a0


	//   ....[1]....
        /*0070*/ 	.word	0x00000180


	//----- nvinfo : EIATTR_CBANK_PARAM_SIZE
	.align		4
.L_131:
        /*0074*/ 	.byte	0x03, 0x19
        /*0076*/ 	.short	0x0024


	//----- nvinfo : EIATTR_PARAM_CBANK
	.align		4
        /*0078*/ 	.byte	0x04, 0x0a
        /*007a*/ 	.short	(.L_133 - .L_132)
	.align		4
.L_132:
        /*007c*/ 	.word	index@(.nv.constant0._Z8computePPdS_S_S_i)
        /*0080*/ 	.short	0x0380
        /*0082*/ 	.short	0x0024


	//----- nvinfo : EIATTR_SW_WAR
	.align		4
.L_133:
        /*0084*/ 	.byte	0x04, 0x36
        /*0086*/ 	.short	(.L_135 - .L_134)
.L_134:
        /*0088*/ 	.word	0x00000008
.L_135:


//--------------------- .nv.info._Z8computeRPdS_S_S_S_i --------------------------
	.section	.nv.info._Z8computeRPdS_S_S_S_i,"",@"SHT_CUDA_INFO"
	.sectionflags	@""
	.align	4


	//----- nvinfo : EIATTR_CUDA_API_VERSION
	.align		4
        /*0000*/ 	.byte	0x04, 0x37
        /*0002*/ 	.short	(.L_137 - .L_136)
.L_136:
        /*0004*/ 	.word	0x00000082


	//----- nvinfo : EIATTR_KPARAM_INFO
	.align		4
.L_137:
        /*0008*/ 	.byte	0x04, 0x17
        /*000a*/ 	.short	(.L_139 - .L_138)
.L_138:
        /*000c*/ 	.word	0x00000000
        /*0010*/ 	.short	0x0005
        /*0012*/ 	.short	0x0028
        /*0014*/ 	.byte	0x00, 0xf0, 0x11, 0x00


	//----- nvinfo : EIATTR_KPARAM_INFO
	.align		4
.L_139:
        /*0018*/ 	.byte	0x04, 0x17
        /*001a*/ 	.short	(.L_141 - .L_140)
.L_140:
        /*001c*/ 	.word	0x00000000
        /*0020*/ 	.short	0x0004
        /*0022*/ 	.short	0x0020
        /*0024*/ 	.byte	0x00, 0xf5, 0x21, 0x00


	//----- nvinfo : EIATTR_KPARAM_INFO
	.align		4
.L_141:
        /*0028*/ 	.byte	0x04, 0x17
        /*002a*/ 	.short	(.L_143 - .L_142)
.L_142:
        /*002c*/ 	.word	0x00000000
        /*0030*/ 	.short	0x0003
        /*0032*/ 	.short	0x0018
        /*0034*/ 	.byte	0x00, 0xf5, 0x21, 0x00


	//----- nvinfo : EIATTR_KPARAM_INFO
	.align		4
.L_143:
        /*0038*/ 	.byte	0x04, 0x17
        /*003a*/ 	.short	(.L_145 - .L_144)
.L_144:
        /*003c*/ 	.word	0x00000000
        /*0040*/ 	.short	0x0002
        /*0042*/ 	.short	0x0010
        /*0044*/ 	.byte	0x00, 0xf5, 0x21, 0x00


	//----- nvinfo : EIATTR_KPARAM_INFO
	.align		4
.L_145:
        /*0048*/ 	.byte	0x04, 0x17
        /*004a*/ 	.short	(.L_147 - .L_146)
.L_146:
        /*004c*/ 	.word	0x00000000
        /*0050*/ 	.short	0x0001
        /*0052*/ 	.short	0x0008
        /*0054*/ 	.byte	0x00, 0xf5, 0x21, 0x00


	//----- nvinfo : EIATTR_KPARAM_INFO
	.align		4
.L_147:
        /*0058*/ 	.byte	0x04, 0x17
        /*005a*/ 	.short	(.L_149 - .L_148)
.L_148:
        /*005c*/ 	.word	0x00000000
        /*0060*/ 	.short	0x0000
        /*0062*/ 	.short	0x0000
        /*0064*/ 	.byte	0x00, 0xf5, 0x21, 0x00


	//----- nvinfo : EIATTR_SPARSE_MMA_MASK
	.align		4
.L_149:
        /*0068*/ 	.byte	0x03, 0x50
        /*006a*/ 	.short	0x0000


	//----- nvinfo : EIATTR_MAXREG_COUNT
	.align		4
        /*006c*/ 	.byte	0x03, 0x1b
        /*006e*/ 	.short	0x00ff


	//----- nvinfo : EIATTR_NUM_BARRIERS
	.align		4
        /*0070*/ 	.byte	0x02, 0x4c
        /*0072*/ 	.byte	0x01
	.zero		1


	//----- nvinfo : EIATTR_MERCURY_ISA_VERSION
	.align		4
        /*0074*/ 	.byte	0x03, 0x5f
        /*0076*/ 	.short	0x0101


	//----- nvinfo : EIATTR_VRC_CTA_INIT_COUNT
	.align		4
        /*0078*/ 	.byte	0x02, 0x4a
	.zero		1
	.zero		1


	//----- nvinfo : EIATTR_EXIT_INSTR_OFFSETS
	.align		4
        /*007c*/ 	.byte	0x04, 0x1c
        /*007e*/ 	.short	(.L_151 - .L_150)


	//   ....[0]....
.L_150:
        /*0080*/ 	.word	0x000000a0


	//   ....[1]....
        /*0084*/ 	.word	0x00001ac0


	//----- nvinfo : EIATTR_CRS_STACK_SIZE
	.align		4
.L_151:
        /*0088*/ 	.byte	0x04, 0x1e
        /*008a*/ 	.short	(.L_153 - .L_152)
.L_152:
        /*008c*/ 	.word	0x00000000


	//----- nvinfo : EIATTR_CBANK_PARAM_SIZE
	.align		4
.L_153:
        /*0090*/ 	.byte	0x03, 0x19
        /*0092*/ 	.short	0x002c


	//----- nvinfo : EIATTR_PARAM_CBANK
	.align		4
        /*0094*/ 	.byte	0x04, 0x0a
        /*0096*/ 	.short	(.L_155 - .L_154)
	.align		4
.L_154:
        /*0098*/ 	.word	index@(.nv.constant0._Z8computeRPdS_S_S_S_i)
        /*009c*/ 	.short	0x0380
        /*009e*/ 	.short	0x002c


	//----- nvinfo : EIATTR_SW_WAR
	.align		4
.L_155:
        /*00a0*/ 	.byte	0x04, 0x36
        /*00a2*/ 	.short	(.L_157 - .L_156)
.L_156:
        /*00a4*/ 	.word	0x00000008
.L_157:


//--------------------- .nv.info._Z13computeDslashPdS_S_i --------------------------
	.section	.nv.info._Z13computeDslashPdS_S_i,"",@"SHT_CUDA_INFO"
	.sectionflags	@""
	.align	4


	//----- nvinfo : EIATTR_CUDA_API_VERSION
	.align		4
        /*0000*/ 	.byte	0x04, 0x37
        /*0002*/ 	.short	(.L_159 - .L_158)
.L_158:
        /*0004*/ 	.word	0x00000082


	//----- nvinfo : EIATTR_KPARAM_INFO
	.align		4
.L_159:
        /*0008*/ 	.byte	0x04, 0x17
        /*000a*/ 	.short	(.L_161 - .L_160)
.L_160:
        /*000c*/ 	.word	0x00000000
        /*0010*/ 	.short	0x0003
        /*0012*/ 	.short	0x0018
        /*0014*/ 	.byte	0x00, 0xf0, 0x11, 0x00


	//----- nvinfo : EIATTR_KPARAM_INFO
	.align		4
.L_161:
        /*0018*/ 	.byte	0x04, 0x17
        /*001a*/ 	.short	(.L_163 - .L_162)
.L_162:
        /*001c*/ 	.word	0x00000000
        /*0020*/ 	.short	0x0002
        /*0022*/ 	.short	0x0010
        /*0024*/ 	.byte	0x00, 0xf5, 0x21, 0x00


	//----- nvinfo : EIATTR_KPARAM_INFO
	.align		4
.L_163:
        /*0028*/ 	.byte	0x04, 0x17
        /*002a*/ 	.short	(.L_165 - .L_164)
.L_164:
        /*002c*/ 	.word	0x00000000
        /*0030*/ 	.short	0x0001
        /*0032*/ 	.short	0x0008
        /*0034*/ 	.byte	0x00, 0xf5, 0x21, 0x00


	//----- nvinfo : EIATTR_KPARAM_INFO
	.align		4
.L_165:
        /*0038*/ 	.byte	0x04, 0x17
        /*003a*/ 	.short	(.L_167 - .L_166)
.L_166:
        /*003c*/ 	.word	0x00000000
        /*0040*/ 	.short	0x0000
        /*0042*/ 	.short	0x0000
        /*0044*/ 	.byte	0x00, 0xf5, 0x21, 0x00


	//----- nvinfo : EIATTR_SPARSE_MMA_MASK
	.align		4
.L_167:
        /*0048*/ 	.byte	0x03, 0x50
        /*004a*/ 	.short	0x0000


	//----- nvinfo : EIATTR_MAXREG_COUNT
	.align		4
        /*004c*/ 	.byte	0x03, 0x1b
        /*004e*/ 	.short	0x00ff


	//----- nvinfo : EIATTR_NUM_BARRIERS
	.align		4
        /*0050*/ 	.byte	0x02, 0x4c
        /*0052*/ 	.byte	0x01
	.zero		1


	//----- nvinfo : EIATTR_MERCURY_ISA_VERSION
	.align		4
        /*0054*/ 	.byte	0x03, 0x5f
        /*0056*/ 	.short	0x0101


	//----- nvinfo : EIATTR_VRC_CTA_INIT_COUNT
	.align		4
        /*0058*/ 	.byte	0x02, 0x4a
	.zero		1
	.zero		1


	//----- nvinfo : EIATTR_EXIT_INSTR_OFFSETS
	.align		4
        /*005c*/ 	.byte	0x04, 0x1c
        /*005e*/ 	.short	(.L_169 - .L_168)


	//   ....[0]....
.L_168:
        /*0060*/ 	.word	0x00001970


	//----- nvinfo : EIATTR_CRS_STACK_SIZE
	.align		4
.L_169:
        /*0064*/ 	.byte	0x04, 0x1e
        /*0066*/ 	.short	(.L_171 - .L_170)
.L_170:
        /*0068*/ 	.word	0x00000000


	//----- nvinfo : EIATTR_CBANK_PARAM_SIZE
	.align		4
.L_171:
        /*006c*/ 	.byte	0x03, 0x19
        /*006e*/ 	.short	0x001c


	//----- nvinfo : EIATTR_PARAM_CBANK
	.align		4
        /*0070*/ 	.byte	0x04, 0x0a
        /*0072*/ 	.short	(.L_173 - .L_172)
	.align		4
.L_172:
        /*0074*/ 	.word	index@(.nv.constant0._Z13computeDslashPdS_S_i)
        /*0078*/ 	.short	0x0380
        /*007a*/ 	.short	0x001c


	//----- nvinfo : EIATTR_SW_WAR
	.align		4
.L_173:
        /*007c*/ 	.byte	0x04, 0x36
        /*007e*/ 	.short	(.L_175 - .L_174)
.L_174:
        /*0080*/ 	.word	0x00000008
.L_175:


//--------------------- .nv.info._Z17initializeLatticePdi --------------------------
	.section	.nv.info._Z17initializeLatticePdi,"",@"SHT_CUDA_INFO"
	.sectionflags	@""
	.align	4


	//----- nvinfo : EIATTR_CUDA_API_VERSION
	.align		4
        /*0000*/ 	.byte	0x04, 0x37
        /*0002*/ 	.short	(.L_177 - .L_176)
.L_176:
        /*0004*/ 	.word	0x00000082


	//----- nvinfo : EIATTR_KPARAM_INFO
	.align		4
.L_177:
        /*0008*/ 	.byte	0x04, 0x17
        /*000a*/ 	.short	(.L_179 - .L_178)
.L_178:
        /*000c*/ 	.word	0x00000000
        /*0010*/ 	.short	0x0001
        /*0012*/ 	.short	0x0008
        /*0014*/ 	.byte	0x00, 0xf0, 0x11, 0x00


	//----- nvinfo : EIATTR_KPARAM_INFO
	.align		4
.L_179:
        /*0018*/ 	.byte	0x04, 0x17
        /*001a*/ 	.short	(.L_181 - .L_180)
.L_180:
        /*001c*/ 	.word	0x00000000
        /*0020*/ 	.short	0x0000
        /*0022*/ 	.short	0x0000
        /*0024*/ 	.byte	0x00, 0xf5, 0x21, 0x00


	//----- nvinfo : EIATTR_SPARSE_MMA_MASK
	.align		4
.L_181:
        /*0028*/ 	.byte	0x03, 0x50
        /*002a*/ 	.short	0x0000


	//----- nvinfo : EIATTR_MAXREG_COUNT
	.align		4
        /*002c*/ 	.byte	0x03, 0x1b
        /*002e*/ 	.short	0x00ff


	//----- nvinfo : EIATTR_MERCURY_ISA_VERSION
	.align		4
        /*0030*/ 	.byte	0x03, 0x5f
        /*0032*/ 	.short	0x0101


	//----- nvinfo : EIATTR_VRC_CTA_INIT_COUNT
	.align		4
        /*0034*/ 	.byte	0x02, 0x4a
	.zero		1
	.zero		1


	//----- nvinfo : EIATTR_EXIT_INSTR_OFFSETS
	.align		4
        /*0038*/ 	.byte	0x04, 0x1c
        /*003a*/ 	.short	(.L_183 - .L_182)


	//   ....[0]....
.L_182:
        /*003c*/ 	.word	0x000000a0


	//   ....[1]....
        /*0040*/ 	.word	0x00000110


	//----- nvinfo : EIATTR_CBANK_PARAM_SIZE
	.align		4
.L_183:
        /*0044*/ 	.byte	0x03, 0x19
        /*0046*/ 	.short	0x000c


	//----- nvinfo : EIATTR_PARAM_CBANK
	.align		4
        /*0048*/ 	.byte	0x04, 0x0a
        /*004a*/ 	.short	(.L_185 - .L_184)
	.align		4
.L_184:
        /*004c*/ 	.word	index@(.nv.constant0._Z17initializeLatticePdi)
        /*0050*/ 	.short	0x0380
        /*0052*/ 	.short	0x000c


	//----- nvinfo : EIATTR_SW_WAR
	.align		4
.L_185:
        /*0054*/ 	.byte	0x04, 0x36
        /*0056*/ 	.short	(.L_187 - .L_186)
.L_186:
        /*0058*/ 	.word	0x00000008
.L_187:


//--------------------- .nv.callgraph             --------------------------
	.section	.nv.callgraph,"",@"SHT_CUDA_CALLGRAPH"
	.align	4
	.sectionentsize	8
	.align		4
        /*0000*/ 	.word	0x00000000
	.align		4
        /*0004*/ 	.word	0xffffffff
	.align		4
        /*0008*/ 	.word	0x00000000
	.align		4
        /*000c*/ 	.word	0xfffffffe
	.align		4
        /*0010*/ 	.word	0x00000000
	.align		4
        /*0014*/ 	.word	0xfffffffd
	.align		4
        /*0018*/ 	.word	0x00000000
	.align		4
        /*001c*/ 	.word	0xfffffffc


//--------------------- .text._Z7updateXPdS_S_i   --------------------------
	.section	.text._Z7updateXPdS_S_i,"ax",@progbits
	.align	128
        .global         _Z7updateXPdS_S_i
        .type           _Z7updateXPdS_S_i,@function
        .size           _Z7updateXPdS_S_i,(.L_x_36 - _Z7updateXPdS_S_i)
        .other          _Z7updateXPdS_S_i,@"STO_CUDA_ENTRY STV_DEFAULT"
_Z7updateXPdS_S_i:
.text._Z7updateXPdS_S_i:
[----:B------:R-:W-:Y:S01]  /*0000*/  LDC R1, c[0x0][0x37c] ;  /* 0x0000df00ff017b82 */ /* 0x000fe20000000800 */
[----:B------:R-:W0:Y:S01]  /*0010*/  S2R R0, SR_TID.X ;  /* 0x0000000000007919 */ /* 0x000e220000002100 */
[----:B------:R-:W1:Y:S06]  /*0020*/  LDCU UR4, c[0x0][0x398] ;  /* 0x00007300ff0477ac */ /* 0x000e6c0008000800 */
[----:B------:R-:W0:Y:S08]  /*0030*/  S2UR UR5, SR_CTAID.X ;  /* 0x00000000000579c3 */ /* 0x000e300000002500 */
[----:B------:R-:W0:Y:S01]  /*0040*/  LDC R9, c[0x0][0x360] ;  /* 0x0000d800ff097b82 */ /* 0x000e220000000800 */
[----:B-1----:R-:W-:-:S04]  /*0050*/  UIMAD UR4, UR4, UR4, URZ ;  /* 0x00000004040472a4 */ /* 0x002fc8000f8e02ff */
[----:B------:R-:W-:-:S04]  /*0060*/  UIMAD UR4, UR4, UR4, URZ ;  /* 0x00000004040472a4 */ /* 0x000fc8000f8e02ff */
[----:B------:R-:W-:Y:S01]  /*0070*/  USHF.L.U32 UR4, UR4, 0x2, URZ ;  /* 0x0000000204047899 */ /* 0x000fe200080006ff */
[----:B0-----:R-:W-:-:S05]  /*0080*/  IMAD R9, R9, UR5, R0 ;  /* 0x0000000509097c24 */ /* 0x001fca000f8e0200 */
[----:B------:R-:W-:-:S13]  /*0090*/  ISETP.GE.AND P0, PT, R9, UR4, PT ;  /* 0x0000000409007c0c */ /* 0x000fda000bf06270 */
[----:B------:R-:W-:Y:S05]  /*00a0*/  @P0 EXIT ;  /* 0x000000000000094d */ /* 0x000fea0003800000 */
[----:B------:R-:W0:Y:S01]  /*00b0*/  LDC.64 R4, c[0x0][0x390] ;  /* 0x0000e400ff047b82 */ /* 0x000e220000000a00 */
[----:B------:R-:W1:Y:S07]  /*00c0*/  LDCU.64 UR4, c[0x0][0x358] ;  /* 0x00006b00ff0477ac */ /* 0x000e6e0008000a00 */
[----:B------:R-:W2:Y:S08]  /*00d0*/  LDC.64 R6, c[0x0][0x380] ;  /* 0x0000e000ff067b82 */ /* 0x000eb00000000a00 */
[----:B------:R-:W3:Y:S01]  /*00e0*/  LDC.64 R2, c[0x0][0x388] ;  /* 0x0000e200ff027b82 */ /* 0x000ee20000000a00 */
[----:B0-----:R-:W-:-:S06]  /*00f0*/  IMAD.WIDE R4, R9, 0x8, R4 ;  /* 0x0000000809047825 */ /* 0x001fcc00078e0204 */
[----:B-1----:R-:W4:Y:S01]  /*0100*/  LDG.E.64 R4, desc[UR4][R4.64] ;  /* 0x0000000404047981 */ /* 0x002f22000c1e1b00 */
[----:B--2---:R-:W-:-:S05]  /*0110*/  IMAD.WIDE R6, R9, 0x8, R6 ;  /* 0x0000000809067825 */ /* 0x004fca00078e0206 */
[----:B------:R-:W4:Y:S04]  /*0120*/  LDG.E.64 R8, desc[UR4][R6.64] ;  /* 0x0000000406087981 */ /* 0x000f28000c1e1b00 */
[----:B---3--:R-:W4:Y:S02]  /*0130*/  LDG.E.64 R2, desc[UR4][R2.64] ;  /* 0x0000000402027981 */ /* 0x008f24000c1e1b00 */
[----:B----4-:R-:W-:-:S07]  /*0140*/  DFMA R8, R2, R4, R8 ;  /* 0x000000040208722b */ /* 0x010fce0000000008 */
[----:B------:R-:W-:Y:S01]  /*0150*/  STG.E.64 desc[UR4][R6.64], R8 ;  /* 0x0000000806007986 */ /* 0x000fe2000c101b04 */
[----:B------:R-:W-:Y:S05]  /*0160*/  EXIT ;  /* 0x000000000000794d */ /* 0x000fea0003800000 */
.L_x_0:
[----:B------:R-:W-:-:S00]  /*0170*/  BRA `(.L_x_0) ;  /* 0xfffffffc00fc7947 */ /* 0x000fc0000383ffff */
[----:B------:R-:W-:-:S00]  /*0180*/  NOP ;  /* 0x0000000000007918 */ /* 0x000fc00000000000 */
[----:B------:R-:W-:-:S00]  /*0190*/  NOP ;  /* 0x0000000000007918 */ /* 0x000fc00000000000 */
[----:B------:R-:W-:-:S00]  /*01a0*/  NOP ;  /* 0x0000000000007918 */ /* 0x000fc00000000000 */
[----:B------:R-:W-:-:S00]  /*01b0*/  NOP ;  /* 0x0000000000007918 */ /* 0x000fc00000000000 */
[----:B------:R-:W-:-:S00]  /*01c0*/  NOP ;  /* 0x0000000000007918 */ /* 0x000fc00000000000 */
[----:B------:R-:W-:-:S00]  /*01d0*/  NOP ;  /* 0x0000000000007918 */ /* 0x000fc00000000000 */
[----:B------:R-:W-:-:S00]  /*01e0*/  NOP ;  /* 0x0000000000007918 */ /* 0x000fc00000000000 */
[----:B------:R-:W-:-:S00]  /*01f0*/  NOP ;  /* 0x0000000000007918 */ /* 0x000fc00000000000 */
.L_x_36:


//--------------------- .text._Z11computeBetaPdS_S_ --------------------------
	.section	.text._Z11computeBetaPdS_S_,"ax",@progbits
	.align	128
        .global         _Z11computeBetaPdS_S_
        .type           _Z11computeBetaPdS_S_,@function
        .size           _Z11computeBetaPdS_S_,(.L_x_34 - _Z11computeBetaPdS_S_)
        .other          _Z11computeBetaPdS_S_,@"STO_CUDA_ENTRY STV_DEFAULT"
_Z11computeBetaPdS_S_:
.text._Z11computeBetaPdS_S_:
[----:B------:R-:W-:Y:S01]  /*0000*/  LDC R1, c[0x0][0x37c] ;  /* 0x0000df00ff017b82 */ /* 0x000fe20000000800 */
[----:B------:R-:W0:Y:S07]  /*0010*/  S2R R0, SR_TID.X ;  /* 0x0000000000007919 */ /* 0x000e2e0000002100 */
[----:B------:R-:W0:Y:S01]  /*0020*/  LDC.64 R2, c[0x0][0x388] ;  /* 0x0000e200ff027b82 */ /* 0x000e220000000a00 */
[----:B------:R-:W1:Y:S07]  /*0030*/  LDCU.64 UR8, c[0x0][0x358] ;  /* 0x00006b00ff0877ac */ /* 0x000e6e0008000a00 */
[----:B------:R-:W2:Y:S01]  /*0040*/  LDC.64 R4, c[0x0][0x390] ;  /* 0x0000e400ff047b82 */ /* 0x000ea20000000a00 */
[----:B0-----:R-:W-:-:S04]  /*0050*/  IMAD.WIDE.U32 R2, R0, 0x8, R2 ;  /* 0x0000000800027825 */ /* 0x001fc800078e0002 */
[----:B--2---:R-:W-:Y:S02]  /*0060*/  IMAD.WIDE.U32 R4, R0, 0x8, R4 ;  /* 0x0000000800047825 */ /* 0x004fe400078e0004 */
[----:B-1----:R-:W2:Y:S04]  /*0070*/  LDG.E.64 R2, desc[UR8][R2.64] ;  /* 0x0000000802027981 */ /* 0x002ea8000c1e1b00 */
[----:B------:R-:W3:Y:S01]  /*0080*/  LDG.E.64 R4, desc[UR8][R4.64] ;  /* 0x0000000804047981 */ /* 0x000ee2000c1e1b00 */
[----:B------:R-:W0:Y:S01]  /*0090*/  S2UR UR6, SR_CgaCtaId ;  /* 0x00000000000679c3 */ /* 0x000e220000008800 */
[----:B------:R-:W-:Y:S01]  /*00a0*/  UMOV UR4, 0x400 ;  /* 0x0000040000047882 */ /* 0x000fe20000000000 */
[----:B------:R-:W-:Y:S01]  /*00b0*/  BSSY.RECONVERGENT B0, `(.L_x_1) ;  /* 0x000002d000007945 */ /* 0x000fe20003800200 */
[----:B------:R-:W-:-:S02]  /*00c0*/  UIADD3 UR5, UPT, UPT, UR4, 0x2000, URZ ;  /* 0x0000200004057890 */ /* 0x000fc4000fffe0ff */
[----:B0-----:R-:W-:Y:S02]  /*00d0*/  ULEA UR4, UR6, UR4, 0x18 ;  /* 0x0000000406047291 */ /* 0x001fe4000f8ec0ff */
[----:B------:R-:W-:-:S04]  /*00e0*/  ULEA UR5, UR6, UR5, 0x18 ;  /* 0x0000000506057291 */ /* 0x000fc8000f8ec0ff */
[C---:B------:R-:W-:Y:S02]  /*00f0*/  LEA R15, R0.reuse, UR4, 0x3 ;  /* 0x00000004000f7c11 */ /* 0x040fe4000f8e18ff */
[----:B------:R-:W-:-:S03]  /*0100*/  LEA R17, R0, UR5, 0x3 ;  /* 0x0000000500117c11 */ /* 0x000fc6000f8e18ff */
[C---:B------:R-:W-:Y:S02]  /*0110*/  IMAD R14, R0.reuse, 0x18, R15 ;  /* 0x00000018000e7824 */ /* 0x040fe400078e020f */
[----:B------:R-:W-:Y:S01]  /*0120*/  IMAD R0, R0, 0x18, R17 ;  /* 0x0000001800007824 */ /* 0x000fe200078e0211 */
[----:B--2---:R-:W-:Y:S04]  /*0130*/  STS.64 [R15], R2 ;  /* 0x000000020f007388 */ /* 0x004fe80000000a00 */
[----:B---3--:R-:W-:Y:S01]  /*0140*/  STS.64 [R17], R4 ;  /* 0x0000000411007388 */ /* 0x008fe20000000a00 */
[----:B------:R-:W-:Y:S06]  /*0150*/  BAR.SYNC.DEFER_BLOCKING 0x0 ;  /* 0x0000000000007b1d */ /* 0x000fec0000010000 */
[----:B------:R-:W0:Y:S04]  /*0160*/  LDS.64 R8, [R14+0x8] ;  /* 0x000008000e087984 */ /* 0x000e280000000a00 */
[----:B------:R-:W1:Y:S04]  /*0170*/  LDS.64 R6, [R14] ;  /* 0x000000000e067984 */ /* 0x000e680000000a00 */
[----:B------:R-:W2:Y:S04]  /*0180*/  LDS.64 R10, [R14+0x10] ;  /* 0x000010000e0a7984 */ /* 0x000ea80000000a00 */
[----:B------:R-:W3:Y:S04]  /*0190*/  LDS.64 R12, [R14+0x18] ;  /* 0x000018000e0c7984 */ /* 0x000ee80000000a00 */
[----:B------:R-:W-:Y:S01]  /*01a0*/  LDS.64 R2, [R0] ;  /* 0x0000000000027984 */ /* 0x000fe20000000a00 */
[----:B0-----:R-:W-:-:S08]  /*01b0*/  DMUL R8, R8, R8 ;  /* 0x0000000808087228 */ /* 0x001fd00000000000 */
[----:B-1----:R-:W-:Y:S01]  /*01c0*/  DFMA R8, R6, R6, R8 ;  /* 0x000000060608722b */ /* 0x002fe20000000008 */
[----:B------:R-:W0:Y:S07]  /*01d0*/  LDS.64 R6, [R0+0x8] ;  /* 0x0000080000067984 */ /* 0x000e2e0000000a00 */
[----:B--2---:R-:W-:Y:S01]  /*01e0*/  DFMA R8, R10, R10, R8 ;  /* 0x0000000a0a08722b */ /* 0x004fe20000000008 */
[----:B------:R-:W-:Y:S07]  /*01f0*/  LDS.64 R10, [R0+0x18] ;  /* 0x00001800000a7984 */ /* 0x000fee0000000a00 */
[----:B---3--:R-:W-:-:S02]  /*0200*/  DFMA R4, R12, R12, R8 ;  /* 0x0000000c0c04722b */ /* 0x008fc40000000008 */
[----:B------:R-:W1:Y:S01]  /*0210*/  LDS.64 R8, [R0+0x10] ;  /* 0x0000100000087984 */ /* 0x000e620000000a00 */
[----:B------:R-:W-:-:S03]  /*0220*/  IMAD.MOV.U32 R12, RZ, RZ, 0x1 ;  /* 0x00000001ff0c7424 */ /* 0x000fc600078e00ff */
[----:B------:R-:W2:Y:S03]  /*0230*/  MUFU.RCP64H R13, R5 ;  /* 0x00000005000d7308 */ /* 0x000ea60000001800 */
[----:B--2---:R-:W-:Y:S02]  /*0240*/  DFMA R14, -R4, R12, 1 ;  /* 0x3ff00000040e742b */ /* 0x004fe4000000010c */
[----:B0-----:R-:W-:-:S06]  /*0250*/  DMUL R6, R6, R6 ;  /* 0x0000000606067228 */ /* 0x001fcc0000000000 */
[----:B------:R-:W-:Y:S02]  /*0260*/  DFMA R14, R14, R14, R14 ;  /* 0x0000000e0e0e722b */ /* 0x000fe4000000000e */
[----:B------:R-:W-:-:S06]  /*0270*/  DFMA R6, R2, R2, R6 ;  /* 0x000000020206722b */ /* 0x000fcc0000000006 */
[----:B------:R-:W-:Y:S02]  /*0280*/  DFMA R14, R12, R14, R12 ;  /* 0x0000000e0c0e722b */ /* 0x000fe4000000000c */
[----:B-1----:R-:W-:-:S06]  /*0290*/  DFMA R6, R8, R8, R6 ;  /* 0x000000080806722b */ /* 0x002fcc0000000006 */
[----:B------:R-:W-:Y:S02]  /*02a0*/  DFMA R2, -R4, R14, 1 ;  /* 0x3ff000000402742b */ /* 0x000fe4000000010e */
[----:B------:R-:W-:-:S06]  /*02b0*/  DFMA R6, R10, R10, R6 ;  /* 0x0000000a0a06722b */ /* 0x000fcc0000000006 */
[----:B------:R-:W-:-:S04]  /*02c0*/  DFMA R2, R14, R2, R14 ;  /* 0x000000020e02722b */ /* 0x000fc8000000000e */
[----:B------:R-:W-:-:S04]  /*02d0*/  FSETP.GEU.AND P1, PT, |R7|, 6.5827683646048100446e-37, PT ;  /* 0x036000000700780b */ /* 0x000fc80003f2e200 */
[----:B------:R-:W-:-:S08]  /*02e0*/  DMUL R8, R6, R2 ;  /* 0x0000000206087228 */ /* 0x000fd00000000000 */
[----:B------:R-:W-:-:S08]  /*02f0*/  DFMA R10, -R4, R8, R6 ;  /* 0x00000008040a722b */ /* 0x000fd00000000106 */
[----:B------:R-:W-:-:S10]  /*0300*/  DFMA R2, R2, R10, R8 ;  /* 0x0000000a0202722b */ /* 0x000fd40000000008 */
[----:B------:R-:W-:-:S05]  /*0310*/  FFMA R0, RZ, R5, R3 ;  /* 0x00000005ff007223 */ /* 0x000fca0000000003 */
[----:B------:R-:W-:-:S13]  /*0320*/  FSETP.GT.AND P0, PT, |R0|, 1.469367938527859385e-39, PT ;  /* 0x001000000000780b */ /* 0x000fda0003f04200 */
[----:B------:R-:W-:Y:S05]  /*0330*/  @P0 BRA P1, `(.L_x_2) ;  /* 0x0000000000100947 */ /* 0x000fea0000800000 */
[----:B------:R-:W-:-:S07]  /*0340*/  MOV R0, 0x360 ;  /* 0x0000036000007802 */ /* 0x000fce0000000f00 */
[----:B------:R-:W-:Y:S05]  /*0350*/  CALL.REL.NOINC `($__internal_0_$__cuda_sm20_div_rn_f64_full) ;  /* 0x0000000000187944 */ /* 0x000fea0003c00000 */
[----:B------:R-:W-:Y:S02]  /*0360*/  IMAD.MOV.U32 R2, RZ, RZ, R8 ;  /* 0x000000ffff027224 */ /* 0x000fe400078e0008 */
[----:B------:R-:W-:-:S07]  /*0370*/  IMAD.MOV.U32 R3, RZ, RZ, R9 ;  /* 0x000000ffff037224 */ /* 0x000fce00078e0009 */
.L_x_2:
[----:B------:R-:W-:Y:S05]  /*0380*/  BSYNC.RECONVERGENT B0 ;  /* 0x0000000000007941 */ /* 0x000fea0003800200 */
.L_x_1:
[----:B------:R-:W0:Y:S02]  /*0390*/  LDC.64 R4, c[0x0][0x380] ;  /* 0x0000e000ff047b82 */ /* 0x000e240000000a00 */
[----:B0-----:R-:W-:Y:S01]  /*03a0*/  STG.E.64 desc[UR8][R4.64], R2 ;  /* 0x0000000204007986 */ /* 0x001fe2000c101b08 */
[----:B------:R-:W-:Y:S05]  /*03b0*/  EXIT ;  /* 0x000000000000794d */ /* 0x000fea0003800000 */
        .weak           $__internal_0_$__cuda_sm20_div_rn_f64_full
        .type           $__internal_0_$__cuda_sm20_div_rn_f64_full,@function
        .size           $__internal_0_$__cuda_sm20_div_rn_f64_full,(.L_x_34 - $__internal_0_$__cuda_sm20_div_rn_f64_full)
$__internal_0_$__cuda_sm20_div_rn_f64_full:
[C---:B------:R-:W-:Y:S01]  /*03c0*/  FSETP.GEU.AND P0, PT, |R5|.reuse, 1.469367938527859385e-39, PT ;  /* 0x001000000500780b */ /* 0x040fe20003f0e200 */
[----:B------:R-:W-:Y:S01]  /*03d0*/  IMAD.MOV.U32 R10, RZ, RZ, 0x1 ;  /* 0x00000001ff0a7424 */ /* 0x000fe200078e00ff */
[----:B------:R-:W-:Y:S01]  /*03e0*/  LOP3.LUT R2, R5, 0x800fffff, RZ, 0xc0, !PT ;  /* 0x800fffff05027812 */ /* 0x000fe200078ec0ff */
[----:B------:R-:W-:Y:S01]  /*03f0*/  BSSY.RECONVERGENT B1, `(.L_x_3) ;  /* 0x0000055000017945 */ /* 0x000fe20003800200 */
[C---:B------:R-:W-:Y:S02]  /*0400*/  FSETP.GEU.AND P2, PT, |R7|.reuse, 1.469367938527859385e-39, PT ;  /* 0x001000000700780b */ /* 0x040fe40003f4e200 */
[----:B------:R-:W-:Y:S01]  /*0410*/  LOP3.LUT R3, R2, 0x3ff00000, RZ, 0xfc, !PT ;  /* 0x3ff0000002037812 */ /* 0x000fe200078efcff */
[----:B------:R-:W-:Y:S01]  /*0420*/  IMAD.MOV.U32 R2, RZ, RZ, R4 ;  /* 0x000000ffff027224 */ /* 0x000fe200078e0004 */
[----:B------:R-:W-:-:S05]  /*0430*/  LOP3.LUT R8, R7, 0x7ff00000, RZ, 0xc0, !PT ;  /* 0x7ff0000007087812 */ /* 0x000fca00078ec0ff */
[----:B------:R-:W-:-:S04]  /*0440*/  @!P0 DMUL R2, R4, 8.98846567431157953865e+307 ;  /* 0x7fe0000004028828 */ /* 0x000fc80000000000 */
[----:B------:R-:W-:Y:S02]  /*0450*/  @!P2 LOP3.LUT R9, R5, 0x7ff00000, RZ, 0xc0, !PT ;  /* 0x7ff000000509a812 */ /* 0x000fe400078ec0ff */
[----:B------:R-:W0:Y:S02]  /*0460*/  MUFU.RCP64H R11, R3 ;  /* 0x00000003000b7308 */ /* 0x000e240000001800 */
[----:B------:R-:W-:Y:S01]  /*0470*/  @!P2 ISETP.GE.U32.AND P3, PT, R8, R9, PT ;  /* 0x000000090800a20c */ /* 0x000fe20003f66070 */
[----:B------:R-:W-:Y:S01]  /*0480*/  IMAD.MOV.U32 R9, RZ, RZ, 0x1ca00000 ;  /* 0x1ca00000ff097424 */ /* 0x000fe200078e00ff */
[----:B0-----:R-:W-:-:S08]  /*0490*/  DFMA R12, R10, -R2, 1 ;  /* 0x3ff000000a0c742b */ /* 0x001fd00000000802 */
[----:B------:R-:W-:Y:S01]  /*04a0*/  DFMA R14, R12, R12, R12 ;  /* 0x0000000c0c0e722b */ /* 0x000fe2000000000c */
[----:B------:R-:W-:-:S04]  /*04b0*/  LOP3.LUT R13, R5, 0x7ff00000, RZ, 0xc0, !PT ;  /* 0x7ff00000050d7812 */ /* 0x000fc800078ec0ff */
[----:B------:R-:W-:-:S03]  /*04c0*/  ISETP.GE.U32.AND P1, PT, R8, R13, PT ;  /* 0x0000000d0800720c */ /* 0x000fc60003f26070 */
[----:B------:R-:W-:Y:S01]  /*04d0*/  DFMA R16, R10, R14, R10 ;  /* 0x0000000e0a10722b */ /* 0x000fe2000000000a */
[C---:B------:R-:W-:Y:S01]  /*04e0*/  @!P2 SEL R15, R9.reuse, 0x63400000, !P3 ;  /* 0x63400000090fa807 */ /* 0x040fe20005800000 */
[----:B------:R-:W-:Y:S01]  /*04f0*/  IMAD.MOV.U32 R10, RZ, RZ, R6 ;  /* 0x000000ffff0a7224 */ /* 0x000fe200078e0006 */
[----:B------:R-:W-:Y:S01]  /*0500*/  SEL R11, R9, 0x63400000, !P1 ;  /* 0x63400000090b7807 */ /* 0x000fe20004800000 */
[----:B------:R-:W-:Y:S01]  /*0510*/  @!P2 IMAD.MOV.U32 R14, RZ, RZ, RZ ;  /* 0x000000ffff0ea224 */ /* 0x000fe200078e00ff */
[--C-:B------:R-:W-:Y:S02]  /*0520*/  @!P2 LOP3.LUT R15, R15, 0x80000000, R7.reuse, 0xf8, !PT ;  /* 0x800000000f0fa812 */ /* 0x100fe400078ef807 */
[----:B------:R-:W-:Y:S01]  /*0530*/  LOP3.LUT R11, R11, 0x800fffff, R7, 0xf8, !PT ;  /* 0x800fffff0b0b7812 */ /* 0x000fe200078ef807 */
[----:B------:R-:W-:Y:S01]  /*0540*/  DFMA R18, R16, -R2, 1 ;  /* 0x3ff000001012742b */ /* 0x000fe20000000802 */
[----:B------:R-:W-:-:S06]  /*0550*/  @!P2 LOP3.LUT R15, R15, 0x100000, RZ, 0xfc, !PT ;  /* 0x001000000f0fa812 */ /* 0x000fcc00078efcff */
[----:B------:R-:W-:Y:S02]  /*0560*/  @!P2 DFMA R10, R10, 2, -R14 ;  /* 0x400000000a0aa82b */ /* 0x000fe4000000080e */
[----:B------:R-:W-:Y:S01]  /*0570*/  DFMA R14, R16, R18, R16 ;  /* 0x00000012100e722b */ /* 0x000fe20000000010 */
[----:B------:R-:W-:Y:S02]  /*0580*/  IMAD.MOV.U32 R19, RZ, RZ, R8 ;  /* 0x000000ffff137224 */ /* 0x000fe400078e0008 */
[----:B------:R-:W-:Y:S01]  /*0590*/  IMAD.MOV.U32 R18, RZ, RZ, R13 ;  /* 0x000000ffff127224 */ /* 0x000fe200078e000d */
[----:B------:R-:W-:-:S04]  /*05a0*/  @!P0 LOP3.LUT R18, R3, 0x7ff00000, RZ, 0xc0, !PT ;  /* 0x7ff0000003128812 */ /* 0x000fc800078ec0ff */
[----:B------:R-:W-:Y:S01]  /*05b0*/  @!P2 LOP3.LUT R19, R11, 0x7ff00000, RZ, 0xc0, !PT ;  /* 0x7ff000000b13a812 */ /* 0x000fe200078ec0ff */
[----:B------:R-:W-:Y:S01]  /*05c0*/  DMUL R16, R14, R10 ;  /* 0x0000000a0e107228 */ /* 0x000fe20000000000 */
[----:B------:R-:W-:-:S03]  /*05d0*/  VIADD R21, R18, 0xffffffff ;  /* 0xffffffff12157836 */ /* 0x000fc60000000000 */
[----:B------:R-:W-:-:S04]  /*05e0*/  VIADD R20, R19, 0xffffffff ;  /* 0xffffffff13147836 */ /* 0x000fc80000000000 */
[----:B------:R-:W-:Y:S01]  /*05f0*/  DFMA R12, R16, -R2, R10 ;  /* 0x80000002100c722b */ /* 0x000fe2000000000a */
[----:B------:R-:W-:-:S04]  /*0600*/  ISETP.GT.U32.AND P0, PT, R20, 0x7feffffe, PT ;  /* 0x7feffffe1400780c */ /* 0x000fc80003f04070 */
[----:B------:R-:W-:-:S03]  /*0610*/  ISETP.GT.U32.OR P0, PT, R21, 0x7feffffe, P0 ;  /* 0x7feffffe1500780c */ /* 0x000fc60000704470 */
[----:B------:R-:W-:-:S10]  /*0620*/  DFMA R12, R14, R12, R16 ;  /* 0x0000000c0e0c722b */ /* 0x000fd40000000010 */
[----:B------:R-:W-:Y:S05]  /*0630*/  @P0 BRA `(.L_x_4) ;  /* 0x00000000006c0947 */ /* 0x000fea0003800000 */
[----:B------:R-:W-:-:S04]  /*0640*/  LOP3.LUT R7, R5, 0x7ff00000, RZ, 0xc0, !PT ;  /* 0x7ff0000005077812 */ /* 0x000fc800078ec0ff */
[CC--:B------:R-:W-:Y:S02]  /*0650*/  VIADDMNMX R6, R8.reuse, -R7.reuse, 0xb9600000, !PT ;  /* 0xb960000008067446 */ /* 0x0c0fe40007800907 */
[----:B------:R-:W-:Y:S02]  /*0660*/  ISETP.GE.U32.AND P0, PT, R8, R7, PT ;  /* 0x000000070800720c */ /* 0x000fe40003f06070 */
[----:B------:R-:W-:Y:S02]  /*0670*/  VIMNMX R6, PT, PT, R6, 0x46a00000, PT ;  /* 0x46a0000006067848 */ /* 0x000fe40003fe0100 */
[----:B------:R-:W-:-:S05]  /*0680*/  SEL R9, R9, 0x63400000, !P0 ;  /* 0x6340000009097807 */ /* 0x000fca0004000000 */
[----:B------:R-:W-:Y:S02]  /*0690*/  IMAD.IADD R14, R6, 0x1, -R9 ;  /* 0x00000001060e7824 */ /* 0x000fe400078e0a09 */
[----:B------:R-:W-:Y:S02]  /*06a0*/  IMAD.MOV.U32 R6, RZ, RZ, RZ ;  /* 0x000000ffff067224 */ /* 0x000fe400078e00ff */
[----:B------:R-:W-:-:S06]  /*06b0*/  VIADD R7, R14, 0x7fe00000 ;  /* 0x7fe000000e077836 */ /* 0x000fcc0000000000 */
[----:B------:R-:W-:-:S10]  /*06c0*/  DMUL R8, R12, R6 ;  /* 0x000000060c087228 */ /* 0x000fd40000000000 */
[----:B------:R-:W-:-:S13]  /*06d0*/  FSETP.GTU.AND P0, PT, |R9|, 1.469367938527859385e-39, PT ;  /* 0x001000000900780b */ /* 0x000fda0003f0c200 */
[----:B------:R-:W-:Y:S05]  /*06e0*/  @P0 BRA `(.L_x_5) ;  /* 0x0000000000940947 */ /* 0x000fea0003800000 */
[----:B------:R-:W-:Y:S01]  /*06f0*/  DFMA R2, R12, -R2, R10 ;  /* 0x800000020c02722b */ /* 0x000fe2000000000a */
[----:B------:R-:W-:-:S09]  /*0700*/  IMAD.MOV.U32 R6, RZ, RZ, RZ ;  /* 0x000000ffff067224 */ /* 0x000fd200078e00ff */
[C---:B------:R-:W-:Y:S02]  /*0710*/  FSETP.NEU.AND P0, PT, R3.reuse, RZ, PT ;  /* 0x000000ff0300720b */ /* 0x040fe40003f0d000 */
[----:B------:R-:W-:-:S04]  /*0720*/  LOP3.LUT R5, R3, 0x80000000, R5, 0x48, !PT ;  /* 0x8000000003057812 */ /* 0x000fc800078e4805 */
[----:B------:R-:W-:-:S07]  /*0730*/  LOP3.LUT R7, R5, R7, RZ, 0xfc, !PT ;  /* 0x0000000705077212 */ /* 0x000fce00078efcff */
[----:B------:R-:W-:Y:S05]  /*0740*/  @!P0 BRA `(.L_x_5) ;  /* 0x00000000007c8947 */ /* 0x000fea0003800000 */
[----:B------:R-:W-:Y:S01]  /*0750*/  IMAD.MOV R3, RZ, RZ, -R14 ;  /* 0x000000ffff037224 */ /* 0x000fe200078e0a0e */
[----:B------:R-:W-:Y:S01]  /*0760*/  DMUL.RP R6, R12, R6 ;  /* 0x000000060c067228 */ /* 0x000fe20000008000 */
[----:B------:R-:W-:-:S06]  /*0770*/  IMAD.MOV.U32 R2, RZ, RZ, RZ ;  /* 0x000000ffff027224 */ /* 0x000fcc00078e00ff */
[----:B------:R-:W-:-:S03]  /*0780*/  DFMA R2, R8, -R2, R12 ;  /* 0x800000020802722b */ /* 0x000fc6000000000c */
[----:B------:R-:W-:-:S03]  /*0790*/  LOP3.LUT R5, R7, R5, RZ, 0x3c, !PT ;  /* 0x0000000507057212 */ /* 0x000fc600078e3cff */
[----:B------:R-:W-:-:S04]  /*07a0*/  IADD3 R2, PT, PT, -R14, -0x43300000, RZ ;  /* 0xbcd000000e027810 */ /* 0x000fc80007ffe1ff */
[----:B------:R-:W-:-:S04]  /*07b0*/  FSETP.NEU.AND P0, PT, |R3|, R2, PT ;  /* 0x000000020300720b */ /* 0x000fc80003f0d200 */
[----:B------:R-:W-:Y:S02]  /*07c0*/  FSEL R8, R6, R8, !P0 ;  /* 0x0000000806087208 */ /* 0x000fe40004000000 */
[----:B------:R-:W-:Y:S01]  /*07d0*/  FSEL R9, R5, R9, !P0 ;  /* 0x0000000905097208 */ /* 0x000fe20004000000 */
[----:B------:R-:W-:Y:S06]  /*07e0*/  BRA `(.L_x_5) ;  /* 0x0000000000547947 */ /* 0x000fec0003800000 */
.L_x_4:
[----:B------:R-:W-:-:S14]  /*07f0*/  DSETP.NAN.AND P0, PT, R6, R6, PT ;  /* 0x000000060600722a */ /* 0x000fdc0003f08000 */
[----:B------:R-:W-:Y:S05]  /*0800*/  @P0 BRA `(.L_x_6) ;  /* 0x0000000000440947 */ /* 0x000fea0003800000 */
[----:B------:R-:W-:-:S14]  /*0810*/  DSETP.NAN.AND P0, PT, R4, R4, PT ;  /* 0x000000040400722a */ /* 0x000fdc0003f08000 */
[----:B------:R-:W-:Y:S05]  /*0820*/  @P0 BRA `(.L_x_7) ;  /* 0x0000000000300947 */ /* 0x000fea0003800000 */
[----:B------:R-:W-:Y:S01]  /*0830*/  ISETP.NE.AND P0, PT, R19, R18, PT ;  /* 0x000000121300720c */ /* 0x000fe20003f05270 */
[----:B------:R-:W-:Y:S02]  /*0840*/  IMAD.MOV.U32 R8, RZ, RZ, 0x0 ;  /* 0x00000000ff087424 */ /* 0x000fe400078e00ff */
[----:B------:R-:W-:-:S10]  /*0850*/  IMAD.MOV.U32 R9, RZ, RZ, -0x80000 ;  /* 0xfff80000ff097424 */ /* 0x000fd400078e00ff */
[----:B------:R-:W-:Y:S05]  /*0860*/  @!P0 BRA `(.L_x_5) ;  /* 0x0000000000348947 */ /* 0x000fea0003800000 */
[----:B------:R-:W-:Y:S02]  /*0870*/  ISETP.NE.AND P0, PT, R19, 0x7ff00000, PT ;  /* 0x7ff000001300780c */ /* 0x000fe40003f05270 */
[----:B------:R-:W-:Y:S02]  /*0880*/  LOP3.LUT R9, R7, 0x80000000, R5, 0x48, !PT ;  /* 0x8000000007097812 */ /* 0x000fe400078e4805 */
[----:B------:R-:W-:-:S13]  /*0890*/  ISETP.EQ.OR P0, PT, R18, RZ, !P0 ;  /* 0x000000ff1200720c */ /* 0x000fda0004702670 */
[----:B------:R-:W-:Y:S01]  /*08a0*/  @P0 LOP3.LUT R2, R9, 0x7ff00000, RZ, 0xfc, !PT ;  /* 0x7ff0000009020812 */ /* 0x000fe200078efcff */
[----:B------:R-:W-:Y:S02]  /*08b0*/  @!P0 IMAD.MOV.U32 R8, RZ, RZ, RZ ;  /* 0x000000ffff088224 */ /* 0x000fe400078e00ff */
[----:B------:R-:W-:Y:S02]  /*08c0*/  @P0 IMAD.MOV.U32 R8, RZ, RZ, RZ ;  /* 0x000000ffff080224 */ /* 0x000fe400078e00ff */
[----:B------:R-:W-:Y:S01]  /*08d0*/  @P0 IMAD.MOV.U32 R9, RZ, RZ, R2 ;  /* 0x000000ffff090224 */ /* 0x000fe200078e0002 */
[----:B------:R-:W-:Y:S06]  /*08e0*/  BRA `(.L_x_5) ;  /* 0x0000000000147947 */ /* 0x000fec0003800000 */
.L_x_7:
[----:B------:R-:W-:Y:S01]  /*08f0*/  LOP3.LUT R9, R5, 0x80000, RZ, 0xfc, !PT ;  /* 0x0008000005097812 */ /* 0x000fe200078efcff */
[----:B------:R-:W-:Y:S01]  /*0900*/  IMAD.MOV.U32 R8, RZ, RZ, R4 ;  /* 0x000000ffff087224 */ /* 0x000fe200078e0004 */
[----:B------:R-:W-:Y:S06]  /*0910*/  BRA `(.L_x_5) ;  /* 0x0000000000087947 */ /* 0x000fec0003800000 */
.L_x_6:
[----:B------:R-:W-:Y:S01]  /*0920*/  LOP3.LUT R9, R7, 0x80000, RZ, 0xfc, !PT ;  /* 0x0008000007097812 */ /* 0x000fe200078efcff */
[----:B------:R-:W-:-:S07]  /*0930*/  IMAD.MOV.U32 R8, RZ, RZ, R6 ;  /* 0x000000ffff087224 */ /* 0x000fce00078e0006 */
.L_x_5:
[----:B------:R-:W-:Y:S05]  /*0940*/  BSYNC.RECONVERGENT B1 ;  /* 0x0000000000017941 */ /* 0x000fea0003800200 */
.L_x_3:
[----:B------:R-:W-:Y:S02]  /*0950*/  IMAD.MOV.U32 R2, RZ, RZ, R0 ;  /* 0x000000ffff027224 */ /* 0x000fe400078e0000 */
[----:B------:R-:W-:-:S04]  /*0960*/  IMAD.MOV.U32 R3, RZ, RZ, 0x0 ;  /* 0x00000000ff037424 */ /* 0x000fc800078e00ff */
[----:B------:R-:W-:Y:S05]  /*0970*/  RET.REL.NODEC R2 `(_Z11computeBetaPdS_S_) ;  /* 0xfffffff402a07950 */ /* 0x000fea0003c3ffff */
.L_x_8:
        /* <DEDUP_REMOVED lines=16> */
.L_x_34:


//--------------------- .text._Z9computeAxPdS_S_i --------------------------
	.section	.text._Z9computeAxPdS_S_i,"ax",@progbits
	.align	128
        .global         _Z9computeAxPdS_S_i
        .type           _Z9computeAxPdS_S_i,@function
        .size           _Z9computeAxPdS_S_i,(.L_x_38 - _Z9computeAxPdS_S_i)
        .other          _Z9computeAxPdS_S_i,@"STO_CUDA_ENTRY STV_DEFAULT"
_Z9computeAxPdS_S_i:
.text._Z9computeAxPdS_S_i:
[----:B------:R-:W-:Y:S08]  /*0000*/  LDC R1, c[0x0][0x37c] ;  /* 0x0000df00ff017b82 */ /* 0x000ff00000000800 */
[----:B------:R-:W0:Y:S01]  /*0010*/  LDC R0, c[0x0][0x398] ;  /* 0x0000e600ff007b82 */ /* 0x000e220000000800 */
[----:B------:R-:W1:Y:S01]  /*0020*/  S2R R3, SR_CTAID.X ;  /* 0x0000000000037919 */ /* 0x000e620000002500 */
[----:B------:R-:W1:Y:S01]  /*0030*/  LDCU UR4, c[0x0][0x360] ;  /* 0x00006c00ff0477ac */ /* 0x000e620008000800 */
[----:B------:R-:W1:Y:S01]  /*0040*/  S2R R6, SR_TID.X ;  /* 0x0000000000067919 */ /* 0x000e620000002100 */
[----:B0-----:R-:W-:-:S04]  /*0050*/  IMAD R2, R0, R0, RZ ;  /* 0x0000000000027224 */ /* 0x001fc800078e02ff */
[----:B------:R-:W-:-:S04]  /*0060*/  IMAD R4, R2, R2, RZ ;  /* 0x0000000202047224 */ /* 0x000fc800078e02ff */
[----:B------:R-:W-:Y:S02]  /*0070*/  IMAD.SHL.U32 R5, R4, 0x4, RZ ;  /* 0x0000000404057824 */ /* 0x000fe400078e00ff */
[----:B-1----:R-:W-:-:S05]  /*0080*/  IMAD R2, R3, UR4, R6 ;  /* 0x0000000403027c24 */ /* 0x002fca000f8e0206 */
[----:B------:R-:W-:-:S13]  /*0090*/  ISETP.GE.AND P0, PT, R2, R5, PT ;  /* 0x000000050200720c */ /* 0x000fda0003f06270 */
[----:B------:R-:W-:Y:S05]  /*00a0*/  @P0 EXIT ;  /* 0x000000000000094d */ /* 0x000fea0003800000 */
[----:B------:R-:W-:Y:S01]  /*00b0*/  SHF.R.S32.HI R5, RZ, 0x1f, R0 ;  /* 0x0000001fff057819 */ /* 0x000fe20000011400 */
[----:B------:R-:W0:Y:S01]  /*00c0*/  I2F.U32.RP R2, R0 ;  /* 0x0000000000027306 */ /* 0x000e220000209000 */
[----:B------:R-:W1:Y:S02]  /*00d0*/  LDCU.64 UR6, c[0x0][0x358] ;  /* 0x00006b00ff0677ac */ /* 0x000e640008000a00 */
[----:B------:R-:W-:-:S04]  /*00e0*/  LEA.HI R5, R5, R0, RZ, 0x3 ;  /* 0x0000000005057211 */ /* 0x000fc800078f18ff */
[----:B------:R-:W-:-:S04]  /*00f0*/  SHF.R.S32.HI R8, RZ, 0x3, R5 ;  /* 0x00000003ff087819 */ /* 0x000fc80000011405 */
[----:B------:R-:W2:Y:S01]  /*0100*/  I2F.U32.RP R7, R8 ;  /* 0x0000000800077306 */ /* 0x000ea20000209000 */
[----:B------:R-:W-:Y:S01]  /*0110*/  IMAD.MOV R9, RZ, RZ, -R8 ;  /* 0x000000ffff097224 */ /* 0x000fe200078e0a08 */
[----:B------:R-:W-:-:S06]  /*0120*/  ISETP.NE.U32.AND P2, PT, R8, RZ, PT ;  /* 0x000000ff0800720c */ /* 0x000fcc0003f45070 */
[----:B0-----:R-:W-:Y:S08]  /*0130*/  MUFU.RCP R2, R2 ;  /* 0x0000000200027308 */ /* 0x001ff00000001000 */
[----:B--2---:R-:W0:Y:S02]  /*0140*/  MUFU.RCP R7, R7 ;  /* 0x0000000700077308 */ /* 0x004e240000001000 */
[----:B0-----:R-:W-:-:S06]  /*0150*/  VIADD R4, R7, 0xffffffe ;  /* 0x0ffffffe07047836 */ /* 0x001fcc0000000000 */
[----:B------:R0:W2:Y:S02]  /*0160*/  F2I.FTZ.U32.TRUNC.NTZ R5, R4 ;  /* 0x0000000400057305 */ /* 0x0000a4000021f000 */
[----:B0-----:R-:W-:Y:S02]  /*0170*/  HFMA2 R4, -RZ, RZ, 0, 0 ;  /* 0x00000000ff047431 */ /* 0x001fe400000001ff */
[----:B--2---:R-:W-:-:S04]  /*0180*/  IMAD R9, R9, R5, RZ ;  /* 0x0000000509097224 */ /* 0x004fc800078e02ff */
[----:B------:R-:W-:-:S04]  /*0190*/  IMAD.HI.U32 R10, R5, R9, R4 ;  /* 0x00000009050a7227 */ /* 0x000fc800078e0004 */
[----:B------:R-:W-:Y:S01]  /*01a0*/  VIADD R4, R2, 0xffffffe ;  /* 0x0ffffffe02047836 */ /* 0x000fe20000000000 */
[----:B------:R-:W-:Y:S01]  /*01b0*/  SHF.R.U32.HI R2, RZ, 0x6, R6 ;  /* 0x00000006ff027819 */ /* 0x000fe20000011606 */
[----:B------:R-:W-:Y:S02]  /*01c0*/  IMAD.HI.U32 R10, R10, R3, RZ ;  /* 0x000000030a0a7227 */ /* 0x000fe400078e00ff */
[----:B------:R0:W2:Y:S02]  /*01d0*/  F2I.FTZ.U32.TRUNC.NTZ R5, R4 ;  /* 0x0000000400057305 */ /* 0x0000a4000021f000 */
[----:B------:R-:W-:-:S04]  /*01e0*/  IMAD.MOV R7, RZ, RZ, -R10 ;  /* 0x000000ffff077224 */ /* 0x000fc800078e0a0a */
[----:B------:R-:W-:Y:S01]  /*01f0*/  IMAD R7, R8, R7, R3 ;  /* 0x0000000708077224 */ /* 0x000fe200078e0203 */
[----:B------:R-:W-:Y:S01]  /*0200*/  SHF.L.U32 R3, R3, 0x3, RZ ;  /* 0x0000000303037819 */ /* 0x000fe200000006ff */
[----:B0-----:R-:W-:-:S03]  /*0210*/  IMAD.MOV.U32 R4, RZ, RZ, RZ ;  /* 0x000000ffff047224 */ /* 0x001fc600078e00ff */
[----:B------:R-:W-:Y:S02]  /*0220*/  ISETP.GE.U32.AND P0, PT, R7, R8, PT ;  /* 0x000000080700720c */ /* 0x000fe40003f06070 */
[----:B--2---:R-:W-:-:S05]  /*0230*/  IADD3 R9, PT, PT, RZ, -R5, RZ ;  /* 0x80000005ff097210 */ /* 0x004fca0007ffe0ff */
[----:B------:R-:W-:-:S06]  /*0240*/  IMAD R9, R9, R0, RZ ;  /* 0x0000000009097224 */ /* 0x000fcc00078e02ff */
[----:B------:R-:W-:Y:S02]  /*0250*/  @P0 IMAD.IADD R7, R7, 0x1, -R8 ;  /* 0x0000000107070824 */ /* 0x000fe400078e0a08 */
[----:B------:R-:W-:-:S03]  /*0260*/  @P0 VIADD R10, R10, 0x1 ;  /* 0x000000010a0a0836 */ /* 0x000fc60000000000 */
[----:B------:R-:W-:Y:S02]  /*0270*/  ISETP.GE.U32.AND P1, PT, R7, R8, PT ;  /* 0x000000080700720c */ /* 0x000fe40003f26070 */
[----:B------:R-:W-:-:S11]  /*0280*/  LOP3.LUT R7, R6, 0x7, RZ, 0xc0, !PT ;  /* 0x0000000706077812 */ /* 0x000fd600078ec0ff */
[----:B------:R-:W-:Y:S01]  /*0290*/  @P1 VIADD R10, R10, 0x1 ;  /* 0x000000010a0a1836 */ /* 0x000fe20000000000 */
[----:B------:R-:W-:Y:S01]  /*02a0*/  @!P2 LOP3.LUT R10, RZ, R8, RZ, 0x33, !PT ;  /* 0x00000008ff0aa212 */ /* 0x000fe200078e33ff */
[----:B------:R-:W-:Y:S01]  /*02b0*/  IMAD.HI.U32 R8, R5, R9, R4 ;  /* 0x0000000905087227 */ /* 0x000fe200078e0004 */
[----:B------:R-:W-:Y:S02]  /*02c0*/  SHF.R.U32.HI R5, RZ, 0x9, R6 ;  /* 0x00000009ff057819 */ /* 0x000fe40000011606 */
[C---:B------:R-:W-:Y:S01]  /*02d0*/  LOP3.LUT R4, R10.reuse, 0x7ffffff8, RZ, 0xc0, !PT ;  /* 0x7ffffff80a047812 */ /* 0x040fe200078ec0ff */
[----:B------:R-:W-:-:S03]  /*02e0*/  IMAD R7, R10, 0x8, R7 ;  /* 0x000000080a077824 */ /* 0x000fc600078e0207 */
[----:B------:R-:W-:Y:S01]  /*02f0*/  LOP3.LUT R11, R4, R5, RZ, 0xfc, !PT ;  /* 0x00000005040b7212 */ /* 0x000fe200078efcff */
[----:B------:R-:W-:Y:S01]  /*0300*/  IMAD.IADD R5, R2, 0x1, R3 ;  /* 0x0000000102057824 */ /* 0x000fe200078e0203 */
[----:B------:R-:W-:Y:S01]  /*0310*/  SHF.R.U32.HI R4, RZ, 0x3, R6 ;  /* 0x00000003ff047819 */ /* 0x000fe20000011606 */
[----:B------:R-:W-:-:S03]  /*0320*/  IMAD.HI.U32 R9, R8, R7, RZ ;  /* 0x0000000708097227 */ /* 0x000fc600078e00ff */
[----:B------:R-:W-:Y:S01]  /*0330*/  LOP3.LUT R3, R3, 0x7, R4, 0xf8, !PT ;  /* 0x0000000703037812 */ /* 0x000fe200078ef804 */
[----:B------:R-:W-:-:S04]  /*0340*/  IMAD.HI.U32 R10, R8, R11, RZ ;  /* 0x0000000b080a7227 */ /* 0x000fc800078e00ff */
[----:B------:R-:W-:Y:S01]  /*0350*/  IMAD.HI.U32 R4, R8, R5, RZ ;  /* 0x0000000508047227 */ /* 0x000fe200078e00ff */
[----:B------:R-:W-:-:S03]  /*0360*/  IADD3 R10, PT, PT, -R10, RZ, RZ ;  /* 0x000000ff0a0a7210 */ /* 0x000fc60007ffe1ff */
[----:B------:R-:W-:Y:S02]  /*0370*/  IMAD.MOV R9, RZ, RZ, -R9 ;  /* 0x000000ffff097224 */ /* 0x000fe400078e0a09 */
[----:B------:R-:W-:Y:S02]  /*0380*/  IMAD.MOV R4, RZ, RZ, -R4 ;  /* 0x000000ffff047224 */ /* 0x000fe400078e0a04 */
[----:B------:R-:W-:-:S04]  /*0390*/  IMAD.HI.U32 R8, R8, R3, RZ ;  /* 0x0000000308087227 */ /* 0x000fc800078e00ff */
[C---:B------:R-:W-:Y:S02]  /*03a0*/  IMAD R7, R0.reuse, R9, R7 ;  /* 0x0000000900077224 */ /* 0x040fe400078e0207 */
[C---:B------:R-:W-:Y:S02]  /*03b0*/  IMAD R11, R0.reuse, R10, R11 ;  /* 0x0000000a000b7224 */ /* 0x040fe400078e020b */
[C---:B------:R-:W-:Y:S01]  /*03c0*/  IMAD R5, R0.reuse, R4, R5 ;  /* 0x0000000400057224 */ /* 0x040fe200078e0205 */
[-C--:B------:R-:W-:Y:S01]  /*03d0*/  ISETP.GE.U32.AND P2, PT, R7, R0.reuse, PT ;  /* 0x000000000700720c */ /* 0x080fe20003f46070 */
[----:B------:R-:W-:Y:S01]  /*03e0*/  IMAD.MOV R8, RZ, RZ, -R8 ;  /* 0x000000ffff087224 */ /* 0x000fe200078e0a08 */
[-C--:B------:R-:W-:Y:S02]  /*03f0*/  ISETP.GE.U32.AND P3, PT, R11, R0.reuse, PT ;  /* 0x000000000b00720c */ /* 0x080fe40003f66070 */
[----:B------:R-:W-:Y:S01]  /*0400*/  ISETP.GE.U32.AND P1, PT, R5, R0, PT ;  /* 0x000000000500720c */ /* 0x000fe20003f26070 */
[----:B------:R-:W-:Y:S01]  /*0410*/  IMAD R13, R0, R8, R3 ;  /* 0x00000008000d7224 */ /* 0x000fe200078e0203 */
[-C--:B------:R-:W-:Y:S01]  /*0420*/  LOP3.LUT R3, RZ, R0.reuse, RZ, 0x33, !PT ;  /* 0x00000000ff037212 */ /* 0x080fe200078e33ff */
[----:B------:R-:W0:Y:S03]  /*0430*/  LDC.64 R8, c[0x0][0x390] ;  /* 0x0000e400ff087b82 */ /* 0x000e260000000a00 */
[----:B------:R-:W-:-:S03]  /*0440*/  ISETP.GE.U32.AND P0, PT, R13, R0, PT ;  /* 0x000000000d00720c */ /* 0x000fc60003f06070 */
[--C-:B------:R-:W-:Y:S02]  /*0450*/  @P2 IMAD.IADD R7, R7, 0x1, -R0.reuse ;  /* 0x0000000107072824 */ /* 0x100fe400078e0a00 */
[-C--:B------:R-:W-:Y:S02]  /*0460*/  @P3 IADD3 R11, PT, PT, R11, -R0.reuse, RZ ;  /* 0x800000000b0b3210 */ /* 0x080fe40007ffe0ff */
[--C-:B------:R-:W-:Y:S01]  /*0470*/  @P1 IMAD.IADD R5, R5, 0x1, -R0.reuse ;  /* 0x0000000105051824 */ /* 0x100fe200078e0a00 */
[-C--:B------:R-:W-:Y:S02]  /*0480*/  ISETP.GE.U32.AND P3, PT, R7, R0.reuse, PT ;  /* 0x000000000700720c */ /* 0x080fe40003f66070 */
[-C--:B------:R-:W-:Y:S02]  /*0490*/  ISETP.GE.U32.AND P4, PT, R11, R0.reuse, PT ;  /* 0x000000000b00720c */ /* 0x080fe40003f86070 */
[----:B------:R-:W-:Y:S01]  /*04a0*/  ISETP.GE.U32.AND P2, PT, R5, R0, PT ;  /* 0x000000000500720c */ /* 0x000fe20003f46070 */
[----:B------:R-:W-:Y:S01]  /*04b0*/  @P0 IMAD.IADD R13, R13, 0x1, -R0 ;  /* 0x000000010d0d0824 */ /* 0x000fe200078e0a00 */
[----:B------:R-:W-:-:S04]  /*04c0*/  ISETP.NE.U32.AND P1, PT, R0, RZ, PT ;  /* 0x000000ff0000720c */ /* 0x000fc80003f25070 */
[----:B------:R-:W-:-:S03]  /*04d0*/  ISETP.GE.U32.AND P0, PT, R13, R0, PT ;  /* 0x000000000d00720c */ /* 0x000fc60003f06070 */
[-C--:B------:R-:W-:Y:S02]  /*04e0*/  @P3 IADD3 R7, PT, PT, R7, -R0.reuse, RZ ;  /* 0x8000000007073210 */ /* 0x080fe40007ffe0ff */
[--C-:B------:R-:W-:Y:S02]  /*04f0*/  @P4 IMAD.IADD R11, R11, 0x1, -R0.reuse ;  /* 0x000000010b0b4824 */ /* 0x100fe400078e0a00 */
[----:B------:R-:W-:Y:S01]  /*0500*/  @P2 IMAD.IADD R5, R5, 0x1, -R0 ;  /* 0x0000000105052824 */ /* 0x000fe200078e0a00 */
[C---:B------:R-:W-:Y:S02]  /*0510*/  SEL R22, R3.reuse, R7, !P1 ;  /* 0x0000000703167207 */ /* 0x040fe40004800000 */
[C---:B------:R-:W-:Y:S02]  /*0520*/  SEL R23, R3.reuse, R11, !P1 ;  /* 0x0000000b03177207 */ /* 0x040fe40004800000 */
[----:B------:R-:W-:Y:S02]  /*0530*/  SEL R7, R3, R5, !P1 ;  /* 0x0000000503077207 */ /* 0x000fe40004800000 */
[-C--:B------:R-:W-:Y:S01]  /*0540*/  @P0 IADD3 R13, PT, PT, R13, -R0.reuse, RZ ;  /* 0x800000000d0d0210 */ /* 0x080fe20007ffe0ff */
[----:B------:R-:W-:-:S03]  /*0550*/  IMAD R4, R23, R0, R22 ;  /* 0x0000000017047224 */ /* 0x000fc600078e0216 */
[----:B------:R-:W-:Y:S01]  /*0560*/  SEL R13, R3, R13, !P1 ;  /* 0x0000000d030d7207 */ /* 0x000fe20004800000 */
[----:B------:R-:W-:-:S04]  /*0570*/  IMAD R4, R4, R0, R7 ;  /* 0x0000000004047224 */ /* 0x000fc800078e0207 */
[----:B------:R-:W-:-:S04]  /*0580*/  IMAD R4, R4, R0, R13 ;  /* 0x0000000004047224 */ /* 0x000fc800078e020d */
[----:B------:R-:W-:-:S04]  /*0590*/  IMAD.SHL.U32 R5, R4, 0x4, RZ ;  /* 0x0000000404057824 */ /* 0x000fc800078e00ff */
[----:B0-----:R-:W-:-:S05]  /*05a0*/  IMAD.WIDE R10, R5, 0x8, R8 ;  /* 0x00000008050a7825 */ /* 0x001fca00078e0208 */
[----:B-1----:R-:W2:Y:S01]  /*05b0*/  LDG.E.64 R16, desc[UR6][R10.64] ;  /* 0x000000060a107981 */ /* 0x002ea2000c1e1b00 */
[----:B------:R-:W0:Y:S01]  /*05c0*/  S2UR UR5, SR_CgaCtaId ;  /* 0x00000000000579c3 */ /* 0x000e220000008800 */
[C---:B------:R-:W-:Y:S01]  /*05d0*/  IMAD.SHL.U32 R8, R6.reuse, 0x20, RZ ;  /* 0x0000002006087824 */ /* 0x040fe200078e00ff */
[----:B------:R-:W-:Y:S01]  /*05e0*/  UMOV UR4, 0x400 ;  /* 0x0000040000047882 */ /* 0x000fe20000000000 */
[----:B------:R-:W-:-:S03]  /*05f0*/  SHF.L.U32 R4, R6, 0x3, RZ ;  /* 0x0000000306047819 */ /* 0x000fc600000006ff */
[----:B------:R-:W-:-:S04]  /*0600*/  LOP3.LUT R9, R8, 0x7e0, RZ, 0xc0, !PT ;  /* 0x000007e008097812 */ /* 0x000fc800078ec0ff */
[----:B------:R-:W-:Y:S02]  /*0610*/  LOP3.LUT R4, R9, 0x1800, R4, 0xf8, !PT ;  /* 0x0000180009047812 */ /* 0x000fe400078ef804 */
[----:B------:R-:W1:Y:S01]  /*0620*/  LDC.64 R8, c[0x0][0x388] ;  /* 0x0000e200ff087b82 */ /* 0x000e620000000a00 */
[----:B0-----:R-:W-:-:S09]  /*0630*/  ULEA UR4, UR5, UR4, 0x18 ;  /* 0x0000000405047291 */ /* 0x001fd2000f8ec0ff */
[----:B--2---:R0:W-:Y:S01]  /*0640*/  STS.64 [R4+UR4], R16 ;  /* 0x0000001004007988 */ /* 0x0041e20008000a04 */
[----:B------:R-:W-:Y:S06]  /*0650*/  BAR.SYNC.DEFER_BLOCKING 0x0 ;  /* 0x0000000000007b1d */ /* 0x000fec0000010000 */
[----:B------:R-:W2:Y:S04]  /*0660*/  LDG.E.64 R18, desc[UR6][R10.64+0x8] ;  /* 0x000008060a127981 */ /* 0x000ea8000c1e1b00 */
[----:B--2---:R2:W-:Y:S01]  /*0670*/  STS.64 [R4+UR4+0x8], R18 ;  /* 0x0000081204007988 */ /* 0x0045e20008000a04 */
[----:B------:R-:W-:Y:S06]  /*0680*/  BAR.SYNC.DEFER_BLOCKING 0x0 ;  /* 0x0000000000007b1d */ /* 0x000fec0000010000 */
[----:B------:R-:W3:Y:S04]  /*0690*/  LDG.E.64 R20, desc[UR6][R10.64+0x10] ;  /* 0x000010060a147981 */ /* 0x000ee8000c1e1b00 */
[----:B---3--:R2:W-:Y:S01]  /*06a0*/  STS.64 [R4+UR4+0x10], R20 ;  /* 0x0000101404007988 */ /* 0x0085e20008000a04 */
[----:B------:R-:W-:Y:S06]  /*06b0*/  BAR.SYNC.DEFER_BLOCKING 0x0 ;  /* 0x0000000000007b1d */ /* 0x000fec0000010000 */
[----:B------:R3:W4:Y:S01]  /*06c0*/  LDG.E.64 R14, desc[UR6][R10.64+0x18] ;  /* 0x000018060a0e7981 */ /* 0x000722000c1e1b00 */
[----:B------:R-:W-:-:S02]  /*06d0*/  LEA R24, R6, 0x100, 0x2 ;  /* 0x0000010006187811 */ /* 0x000fc400078e10ff */
[C---:B------:R-:W-:Y:S02]  /*06e0*/  ISETP.GE.U32.AND P3, PT, R6.reuse, 0x40, PT ;  /* 0x000000400600780c */ /* 0x040fe40003f66070 */
[----:B------:R-:W-:Y:S02]  /*06f0*/  LOP3.LUT R12, R6, 0x300, RZ, 0xc0, !PT ;  /* 0x00000300060c7812 */ /* 0x000fe400078ec0ff */
[----:B0-----:R-:W-:Y:S02]  /*0700*/  LOP3.LUT R17, R24, 0x3fc, RZ, 0xc0, !PT ;  /* 0x000003fc18117812 */ /* 0x001fe400078ec0ff */
[C---:B------:R-:W-:Y:S02]  /*0710*/  ISETP.NE.AND P0, PT, R2.reuse, 0x1, PT ;  /* 0x000000010200780c */ /* 0x040fe40003f05270 */
[----:B---3--:R-:W-:Y:S02]  /*0720*/  CS2R R10, SRZ ;  /* 0x00000000000a7805 */ /* 0x008fe4000001ff00 */
[----:B------:R-:W-:Y:S01]  /*0730*/  ISETP.NE.AND P1, PT, R2, 0x2, PT ;  /* 0x000000020200780c */ /* 0x000fe20003f25270 */
[----:B------:R-:W-:Y:S01]  /*0740*/  IMAD.IADD R17, R12, 0x1, R17 ;  /* 0x000000010c117824 */ /* 0x000fe200078e0211 */
[----:B------:R-:W-:Y:S01]  /*0750*/  ISETP.NE.AND P2, PT, R2, 0x3, PT ;  /* 0x000000030200780c */ /* 0x000fe20003f45270 */
[----:B------:R-:W-:-:S03]  /*0760*/  VIADD R12, R0, 0xffffffff ;  /* 0xffffffff000c7836 */ /* 0x000fc60000000000 */
[----:B------:R-:W-:Y:S01]  /*0770*/  LEA R24, R17, UR4, 0x3 ;  /* 0x0000000411187c11 */ /* 0x000fe2000f8e18ff */
[--C-:B------:R-:W-:Y:S01]  /*0780*/  IMAD.IADD R7, R7, 0x1, R12.reuse ;  /* 0x0000000107077824 */ /* 0x100fe200078e020c */
[-C--:B------:R-:W-:Y:S01]  /*0790*/  IADD3 R6, PT, PT, R13, R12.reuse, RZ ;  /* 0x0000000c0d067210 */ /* 0x080fe20007ffe0ff */
[----:B------:R-:W-:Y:S01]  /*07a0*/  IMAD.IADD R22, R22, 0x1, R12 ;  /* 0x0000000116167824 */ /* 0x000fe200078e020c */
[----:B------:R-:W-:Y:S01]  /*07b0*/  IADD3 R23, PT, PT, R23, R12, RZ ;  /* 0x0000000c17177210 */ /* 0x000fe20007ffe0ff */
[----:B-1----:R-:W-:Y:S01]  /*07c0*/  IMAD.WIDE R12, R5, 0x8, R8 ;  /* 0x00000008050c7825 */ /* 0x002fe200078e0208 */
[----:B----4-:R2:W-:Y:S01]  /*07d0*/  STS.64 [R4+UR4+0x18], R14 ;  /* 0x0000180e04007988 */ /* 0x0105e20008000a04 */
[----:B------:R-:W-:Y:S06]  /*07e0*/  BAR.SYNC.DEFER_BLOCKING 0x0 ;  /* 0x0000000000007b1d */ /* 0x000fec0000010000 */
[----:B------:R-:W-:Y:S05]  /*07f0*/  @!P3 BRA `(.L_x_9) ;  /* 0x000000040010b947 */ /* 0x000fea0003800000 */
[----:B------:R-:W-:Y:S02]  /*0800*/  IABS R10, R0 ;  /* 0x00000000000a7213 */ /* 0x000fe40000000000 */
[----:B--2---:R-:W-:Y:S02]  /*0810*/  IABS R18, R7 ;  /* 0x0000000700127213 */ /* 0x004fe40000000000 */
[----:B------:R-:W0:Y:S01]  /*0820*/  I2F.RP R11, R10 ;  /* 0x0000000a000b7306 */ /* 0x000e220000209400 */
[----:B------:R-:W-:-:S07]  /*0830*/  IABS R19, R6 ;  /* 0x0000000600137213 */ /* 0x000fce0000000000 */
[----:B0-----:R-:W0:Y:S02]  /*0840*/  MUFU.RCP R11, R11 ;  /* 0x0000000b000b7308 */ /* 0x001e240000001000 */
[----:B0-----:R-:W-:Y:S01]  /*0850*/  VIADD R14, R11, 0xffffffe ;  /* 0x0ffffffe0b0e7836 */ /* 0x001fe20000000000 */
[----:B------:R-:W-:-:S05]  /*0860*/  IABS R11, R23 ;  /* 0x00000017000b7213 */ /* 0x000fca0000000000 */
[----:B------:R0:W1:Y:S02]  /*0870*/  F2I.FTZ.U32.TRUNC.NTZ R15, R14 ;  /* 0x0000000e000f7305 */ /* 0x000064000021f000 */
[----:B0-----:R-:W-:Y:S01]  /*0880*/  MOV R14, RZ ;  /* 0x000000ff000e7202 */ /* 0x001fe20000000f00 */
[----:B-1----:R-:W-:-:S04]  /*0890*/  IMAD.MOV R17, RZ, RZ, -R15 ;  /* 0x000000ffff117224 */ /* 0x002fc800078e0a0f */
[----:B------:R-:W-:-:S04]  /*08a0*/  IMAD R17, R17, R10, RZ ;  /* 0x0000000a11117224 */ /* 0x000fc800078e02ff */
[----:B------:R-:W-:Y:S01]  /*08b0*/  IMAD.HI.U32 R16, R15, R17, R14 ;  /* 0x000000110f107227 */ /* 0x000fe200078e000e */
[----:B------:R-:W-:-:S03]  /*08c0*/  IABS R15, R22 ;  /* 0x00000016000f7213 */ /* 0x000fc60000000000 */
[----:B------:R-:W-:Y:S02]  /*08d0*/  IMAD.MOV.U32 R17, RZ, RZ, R18 ;  /* 0x000000ffff117224 */ /* 0x000fe400078e0012 */
[----:B------:R-:W-:-:S04]  /*08e0*/  IMAD.HI.U32 R14, R16, R19, RZ ;  /* 0x00000013100e7227 */ /* 0x000fc800078e00ff */
[----:B------:R-:W-:-:S04]  /*08f0*/  IMAD.HI.U32 R18, R16, R17, RZ ;  /* 0x0000001110127227 */ /* 0x000fc800078e00ff */
[----:B------:R-:W-:Y:S01]  /*0900*/  IMAD.HI.U32 R20, R16, R15, RZ ;  /* 0x0000000f10147227 */ /* 0x000fe200078e00ff */
[----:B------:R-:W-:-:S03]  /*0910*/  IADD3 R18, PT, PT, -R18, RZ, RZ ;  /* 0x000000ff12127210 */ /* 0x000fc60007ffe1ff */
[----:B------:R-:W-:Y:S02]  /*0920*/  IMAD.MOV R14, RZ, RZ, -R14 ;  /* 0x000000ffff0e7224 */ /* 0x000fe400078e0a0e */
[----:B------:R-:W-:-:S04]  /*0930*/  IMAD.HI.U32 R16, R16, R11, RZ ;  /* 0x0000000b10107227 */ /* 0x000fc800078e00ff */
[----:B------:R-:W-:Y:S02]  /*0940*/  IMAD.MOV R20, RZ, RZ, -R20 ;  /* 0x000000ffff147224 */ /* 0x000fe400078e0a14 */
[C---:B------:R-:W-:Y:S02]  /*0950*/  IMAD R19, R10.reuse, R14, R19 ;  /* 0x0000000e0a137224 */ /* 0x040fe400078e0213 */
[C---:B------:R-:W-:Y:S02]  /*0960*/  IMAD R17, R10.reuse, R18, R17 ;  /* 0x000000120a117224 */ /* 0x040fe400078e0211 */
[----:B------:R-:W-:Y:S01]  /*0970*/  IMAD.MOV R16, RZ, RZ, -R16 ;  /* 0x000000ffff107224 */ /* 0x000fe200078e0a10 */
[C---:B------:R-:W-:Y:S01]  /*0980*/  ISETP.GT.U32.AND P4, PT, R10.reuse, R19, PT ;  /* 0x000000130a00720c */ /* 0x040fe20003f84070 */
[C---:B------:R-:W-:Y:S01]  /*0990*/  IMAD R15, R10.reuse, R20, R15 ;  /* 0x000000140a0f7224 */ /* 0x040fe200078e020f */
[C---:B------:R-:W-:Y:S01]  /*09a0*/  ISETP.GT.U32.AND P5, PT, R10.reuse, R17, PT ;  /* 0x000000110a00720c */ /* 0x040fe20003fa4070 */
[----:B------:R-:W-:-:S03]  /*09b0*/  IMAD R11, R10, R16, R11 ;  /* 0x000000100a0b7224 */ /* 0x000fc600078e020b */
[C---:B------:R-:W-:Y:S02]  /*09c0*/  ISETP.GT.U32.AND P6, PT, R10.reuse, R15, PT ;  /* 0x0000000f0a00720c */ /* 0x040fe40003fc4070 */
[----:B------:R-:W-:-:S05]  /*09d0*/  ISETP.GT.U32.AND P3, PT, R10, R11, PT ;  /* 0x0000000b0a00720c */ /* 0x000fca0003f64070 */
[-C--:B------:R-:W-:Y:S02]  /*09e0*/  @!P4 IADD3 R19, PT, PT, R19, -R10.reuse, RZ ;  /* 0x8000000a1313c210 */ /* 0x080fe40007ffe0ff */
[--C-:B------:R-:W-:Y:S02]  /*09f0*/  @!P5 IMAD.IADD R17, R17, 0x1, -R10.reuse ;  /* 0x000000011111d824 */ /* 0x100fe400078e0a0a */
[C---:B------:R-:W-:Y:S02]  /*0a00*/  ISETP.GT.U32.AND P5, PT, R10.reuse, R19, PT ;  /* 0x000000130a00720c */ /* 0x040fe40003fa4070 */
[----:B------:R-:W-:Y:S01]  /*0a10*/  @!P6 IMAD.IADD R15, R15, 0x1, -R10 ;  /* 0x000000010f0fe824 */ /* 0x000fe200078e0a0a */
[C---:B------:R-:W-:Y:S02]  /*0a20*/  ISETP.GT.U32.AND P6, PT, R10.reuse, R17, PT ;  /* 0x000000110a00720c */ /* 0x040fe40003fc4070 */
[----:B------:R-:W-:Y:S02]  /*0a30*/  @!P3 IADD3 R11, PT, PT, R11, -R10, RZ ;  /* 0x8000000a0b0bb210 */ /* 0x000fe40007ffe0ff */
[----:B------:R-:W-:-:S02]  /*0a40*/  ISETP.GT.U32.AND P3, PT, R10, R15, PT ;  /* 0x0000000f0a00720c */ /* 0x000fc40003f64070 */
[----:B------:R-:W-:-:S04]  /*0a50*/  ISETP.GT.U32.AND P4, PT, R10, R11, PT ;  /* 0x0000000b0a00720c */ /* 0x000fc80003f84070 */
[--C-:B------:R-:W-:Y:S01]  /*0a60*/  @!P5 IMAD.IADD R19, R19, 0x1, -R10.reuse ;  /* 0x000000011313d824 */ /* 0x100fe200078e0a0a */
[----:B------:R-:W-:Y:S02]  /*0a70*/  ISETP.GE.AND P5, PT, R22, RZ, PT ;  /* 0x000000ff1600720c */ /* 0x000fe40003fa6270 */
[----:B------:R-:W-:Y:S01]  /*0a80*/  @!P6 IMAD.IADD R17, R17, 0x1, -R10 ;  /* 0x000000011111e824 */ /* 0x000fe200078e0a0a */
[----:B------:R-:W-:-:S03]  /*0a90*/  ISETP.GE.AND P6, PT, R23, RZ, PT ;  /* 0x000000ff1700720c */ /* 0x000fc60003fc6270 */
[----:B------:R-:W-:Y:S02]  /*0aa0*/  @!P3 IADD3 R15, PT, PT, R15, -R10, RZ ;  /* 0x8000000a0f0fb210 */ /* 0x000fe40007ffe0ff */
[----:B------:R-:W-:Y:S01]  /*0ab0*/  ISETP.GE.AND P3, PT, R7, RZ, PT ;  /* 0x000000ff0700720c */ /* 0x000fe20003f66270 */
[----:B------:R-:W-:Y:S01]  /*0ac0*/  @!P4 IMAD.IADD R11, R11, 0x1, -R10 ;  /* 0x000000010b0bc824 */ /* 0x000fe200078e0a0a */
[----:B------:R-:W-:-:S03]  /*0ad0*/  ISETP.GE.AND P4, PT, R6, RZ, PT ;  /* 0x000000ff0600720c */ /* 0x000fc60003f86270 */
[----:B------:R-:W-:Y:S01]  /*0ae0*/  @!P5 IMAD.MOV R15, RZ, RZ, -R15 ;  /* 0x000000ffff0fd224 */ /* 0x000fe200078e0a0f */
[----:B------:R-:W-:Y:S02]  /*0af0*/  ISETP.NE.AND P5, PT, R0, RZ, PT ;  /* 0x000000ff0000720c */ /* 0x000fe40003fa5270 */
[----:B------:R-:W-:Y:S02]  /*0b00*/  @!P6 IADD3 R11, PT, PT, -R11, RZ, RZ ;  /* 0x000000ff0b0be210 */ /* 0x000fe40007ffe1ff */
[C---:B------:R-:W-:Y:S02]  /*0b10*/  SEL R15, R3.reuse, R15, !P5 ;  /* 0x0000000f030f7207 */ /* 0x040fe40006800000 */
[----:B------:R-:W-:Y:S01]  /*0b20*/  SEL R11, R3, R11, !P5 ;  /* 0x0000000b030b7207 */ /* 0x000fe20006800000 */
[----:B------:R-:W-:Y:S02]  /*0b30*/  @!P3 IMAD.MOV R17, RZ, RZ, -R17 ;  /* 0x000000ffff11b224 */ /* 0x000fe400078e0a11 */
[----:B------:R-:W-:-:S02]  /*0b40*/  @!P4 IMAD.MOV R19, RZ, RZ, -R19 ;  /* 0x000000ffff13c224 */ /* 0x000fc400078e0a13 */
[----:B------:R-:W-:Y:S01]  /*0b50*/  IMAD R11, R11, R0, R15 ;  /* 0x000000000b0b7224 */ /* 0x000fe200078e020f */
[C---:B------:R-:W-:Y:S01]  /*0b60*/  SEL R17, R3.reuse, R17, !P5 ;  /* 0x0000001103117207 */ /* 0x040fe20006800000 */
[----:B------:R-:W-:Y:S01]  /*0b70*/  LDS.64 R14, [R24] ;  /* 0x00000000180e7984 */ /* 0x000fe20000000a00 */
[----:B------:R-:W-:-:S03]  /*0b80*/  SEL R19, R3, R19, !P5 ;  /* 0x0000001303137207 */ /* 0x000fc60006800000 */
[----:B------:R-:W-:-:S04]  /*0b90*/  IMAD R11, R11, R0, R17 ;  /* 0x000000000b0b7224 */ /* 0x000fc800078e0211 */
[----:B------:R-:W-:Y:S02]  /*0ba0*/  IMAD R11, R11, R0, R19 ;  /* 0x000000000b0b7224 */ /* 0x000fe400078e0213 */
[----:B------:R-:W0:Y:S03]  /*0bb0*/  LDS.64 R18, [R4+UR4] ;  /* 0x0000000404127984 */ /* 0x000e260008000a00 */
[----:B------:R-:W-:-:S05]  /*0bc0*/  SHF.L.U32 R11, R11, 0x2, RZ ;  /* 0x000000020b0b7819 */ /* 0x000fca00000006ff */
[----:B------:R-:W-:Y:S02]  /*0bd0*/  IMAD.WIDE R20, R11, 0x8, R8 ;  /* 0x000000080b147825 */ /* 0x000fe400078e0208 */
[----:B------:R-:W2:Y:S04]  /*0be0*/  LDG.E.64 R10, desc[UR6][R12.64] ;  /* 0x000000060c0a7981 */ /* 0x000ea8000c1e1b00 */
[----:B------:R-:W0:Y:S01]  /*0bf0*/  LDG.E.64 R16, desc[UR6][R20.64] ;  /* 0x0000000614107981 */ /* 0x000e22000c1e1b00 */
[----:B------:R-:W-:Y:S05]  /*0c00*/  WARPSYNC.ALL ;  /* 0x0000000000007948 */ /* 0x000fea0003800000 */
[----:B------:R-:W-:Y:S06]  /*0c10*/  BAR.SYNC.DEFER_BLOCKING 0x0 ;  /* 0x0000000000007b1d */ /* 0x000fec0000010000 */
[----:B0-----:R-:W-:-:S08]  /*0c20*/  DFMA R16, R18, R16, RZ ;  /* 0x000000101210722b */ /* 0x001fd000000000ff */
[----:B--2---:R-:W-:-:S11]  /*0c30*/  DFMA R10, -R14, R10, R16 ;  /* 0x0000000a0e0a722b */ /* 0x004fd60000000110 */
.L_x_9:
[----:B------:R-:W-:Y:S05]  /*0c40*/  @!P0 BRA `(.L_x_10) ;  /* 0x0000000400148947 */ /* 0x000fea0003800000 */
[----:B------:R-:W-:Y:S02]  /*0c50*/  IABS R16, R0 ;  /* 0x0000000000107213 */ /* 0x000fe40000000000 */
[----:B--2---:R-:W-:Y:S02]  /*0c60*/  MOV R14, RZ ;  /* 0x000000ff000e7202 */ /* 0x004fe40000000f00 */
[----:B------:R-:W0:Y:S01]  /*0c70*/  I2F.RP R17, R16 ;  /* 0x0000001000117306 */ /* 0x000e220000209400 */
[----:B------:R-:W-:Y:S02]  /*0c80*/  IABS R25, R6 ;  /* 0x0000000600197213 */ /* 0x000fe40000000000 */
[----:B------:R-:W-:Y:S02]  /*0c90*/  IABS R18, R7 ;  /* 0x0000000700127213 */ /* 0x000fe40000000000 */
[----:B------:R-:W-:-:S03]  /*0ca0*/  IABS R21, R22 ;  /* 0x0000001600157213 */ /* 0x000fc60000000000 */
[----:B0-----:R-:W0:Y:S02]  /*0cb0*/  MUFU.RCP R17, R17 ;  /* 0x0000001100117308 */ /* 0x001e240000001000 */
[----:B0-----:R-:W-:-:S06]  /*0cc0*/  VIADD R15, R17, 0xffffffe ;  /* 0x0ffffffe110f7836 */ /* 0x001fcc0000000000 */
[----:B------:R-:W0:Y:S02]  /*0cd0*/  F2I.FTZ.U32.TRUNC.NTZ R15, R15 ;  /* 0x0000000f000f7305 */ /* 0x000e24000021f000 */
[----:B0-----:R-:W-:-:S04]  /*0ce0*/  IMAD.MOV R19, RZ, RZ, -R15 ;  /* 0x000000ffff137224 */ /* 0x001fc800078e0a0f */
[----:B------:R-:W-:-:S04]  /*0cf0*/  IMAD R19, R19, R16, RZ ;  /* 0x0000001013137224 */ /* 0x000fc800078e02ff */
[----:B------:R-:W-:Y:S01]  /*0d00*/  IMAD.HI.U32 R14, R15, R19, R14 ;  /* 0x000000130f0e7227 */ /* 0x000fe200078e000e */
[----:B------:R-:W-:-:S05]  /*0d10*/  IABS R19, R23 ;  /* 0x0000001700137213 */ /* 0x000fca0000000000 */
[----:B------:R-:W-:-:S04]  /*0d20*/  IMAD.HI.U32 R17, R14, R25, RZ ;  /* 0x000000190e117227 */ /* 0x000fc800078e00ff */
[----:B------:R-:W-:Y:S02]  /*0d30*/  IMAD.MOV R15, RZ, RZ, -R17 ;  /* 0x000000ffff0f7224 */ /* 0x000fe400078e0a11 */
[----:B------:R-:W-:Y:S02]  /*0d40*/  IMAD.MOV.U32 R17, RZ, RZ, R18 ;  /* 0x000000ffff117224 */ /* 0x000fe400078e0012 */
[----:B------:R-:W-:-:S04]  /*0d50*/  IMAD.HI.U32 R18, R14, R21, RZ ;  /* 0x000000150e127227 */ /* 0x000fc800078e00ff */
[----:B------:R-:W-:Y:S01]  /*0d60*/  IMAD R15, R16, R15, R25 ;  /* 0x0000000f100f7224 */ /* 0x000fe200078e0219 */
[----:B------:R-:W-:Y:S01]  /*0d70*/  IADD3 R18, PT, PT, -R18, RZ, RZ ;  /* 0x000000ff12127210 */ /* 0x000fe20007ffe1ff */
[----:B------:R-:W-:-:S03]  /*0d80*/  IMAD.HI.U32 R20, R14, R19, RZ ;  /* 0x000000130e147227 */ /* 0x000fc600078e00ff */
[----:B------:R-:W-:Y:S01]  /*0d90*/  ISETP.GT.U32.AND P0, PT, R16, R15, PT ;  /* 0x0000000f1000720c */ /* 0x000fe20003f04070 */
[----:B------:R-:W-:-:S04]  /*0da0*/  IMAD.HI.U32 R14, R14, R17, RZ ;  /* 0x000000110e0e7227 */ /* 0x000fc800078e00ff */
[C---:B------:R-:W-:Y:S02]  /*0db0*/  IMAD R21, R16.reuse, R18, R21 ;  /* 0x0000001210157224 */ /* 0x040fe400078e0215 */
[----:B------:R-:W-:Y:S02]  /*0dc0*/  IMAD.MOV R20, RZ, RZ, -R20 ;  /* 0x000000ffff147224 */ /* 0x000fe400078e0a14 */
[----:B------:R-:W-:Y:S01]  /*0dd0*/  IMAD.MOV R14, RZ, RZ, -R14 ;  /* 0x000000ffff0e7224 */ /* 0x000fe200078e0a0e */
[C---:B------:R-:W-:Y:S01]  /*0de0*/  ISETP.GT.U32.AND P4, PT, R16.reuse, R21, PT ;  /* 0x000000151000720c */ /* 0x040fe20003f84070 */
[C---:B------:R-:W-:Y:S02]  /*0df0*/  IMAD R18, R16.reuse, R20, R19 ;  /* 0x0000001410127224 */ /* 0x040fe400078e0213 */
[C---:B------:R-:W-:Y:S01]  /*0e00*/  IMAD R14, R16.reuse, R14, R17 ;  /* 0x0000000e100e7224 */ /* 0x040fe200078e0211 */
[----:B------:R-:W-:Y:S02]  /*0e10*/  @!P0 IADD3 R15, PT, PT, R15, -R16, RZ ;  /* 0x800000100f0f8210 */ /* 0x000fe40007ffe0ff */
[----:B------:R-:W-:-:S02]  /*0e20*/  ISETP.GT.U32.AND P5, PT, R16, R18, PT ;  /* 0x000000121000720c */ /* 0x000fc40003fa4070 */
[C---:B------:R-:W-:Y:S02]  /*0e30*/  ISETP.GT.U32.AND P3, PT, R16.reuse, R14, PT ;  /* 0x0000000e1000720c */ /* 0x040fe40003f64070 */
[----:B------:R-:W-:-:S03]  /*0e40*/  ISETP.GT.U32.AND P6, PT, R16, R15, PT ;  /* 0x0000000f1000720c */ /* 0x000fc60003fc4070 */
[----:B------:R-:W-:-:S05]  /*0e50*/  @!P4 IMAD.IADD R21, R21, 0x1, -R16 ;  /* 0x000000011515c824 */ /* 0x000fca00078e0a10 */
[----:B------:R-:W-:Y:S01]  /*0e60*/  ISETP.GT.U32.AND P0, PT, R16, R21, PT ;  /* 0x000000151000720c */ /* 0x000fe20003f04070 */
[--C-:B------:R-:W-:Y:S01]  /*0e70*/  @!P5 IMAD.IADD R18, R18, 0x1, -R16.reuse ;  /* 0x000000011212d824 */ /* 0x100fe200078e0a10 */
[----:B------:R-:W-:Y:S02]  /*0e80*/  ISETP.GE.AND P5, PT, R22, RZ, PT ;  /* 0x000000ff1600720c */ /* 0x000fe40003fa6270 */
[----:B------:R-:W-:Y:S01]  /*0e90*/  @!P3 IADD3 R14, PT, PT, R14, -R16, RZ ;  /* 0x800000100e0eb210 */ /* 0x000fe20007ffe0ff */
[----:B------:R-:W-:Y:S01]  /*0ea0*/  @!P6 IMAD.IADD R15, R15, 0x1, -R16 ;  /* 0x000000010f0fe824 */ /* 0x000fe200078e0a10 */
[C---:B------:R-:W-:Y:S02]  /*0eb0*/  ISETP.GT.U32.AND P3, PT, R16.reuse, R18, PT ;  /* 0x000000121000720c */ /* 0x040fe40003f64070 */
[----:B------:R-:W-:Y:S02]  /*0ec0*/  ISETP.GT.U32.AND P4, PT, R16, R14, PT ;  /* 0x0000000e1000720c */ /* 0x000fe40003f84070 */
[----:B------:R-:W-:-:S03]  /*0ed0*/  ISETP.GE.AND P6, PT, R23, RZ, PT ;  /* 0x000000ff1700720c */ /* 0x000fc60003fc6270 */
[----:B------:R-:W-:Y:S01]  /*0ee0*/  @!P0 IMAD.IADD R21, R21, 0x1, -R16 ;  /* 0x0000000115158824 */ /* 0x000fe200078e0a10 */
[----:B------:R-:W-:-:S05]  /*0ef0*/  ISETP.GE.AND P0, PT, R7, RZ, PT ;  /* 0x000000ff0700720c */ /* 0x000fca0003f06270 */
[----:B------:R-:W-:Y:S02]  /*0f00*/  @!P3 IADD3 R18, PT, PT, R18, -R16, RZ ;  /* 0x800000101212b210 */ /* 0x000fe40007ffe0ff */
[----:B------:R-:W-:Y:S01]  /*0f10*/  @!P4 IMAD.IADD R14, R14, 0x1, -R16 ;  /* 0x000000010e0ec824 */ /* 0x000fe200078e0a10 */
[----:B------:R-:W-:Y:S01]  /*0f20*/  ISETP.GE.AND P3, PT, R6, RZ, PT ;  /* 0x000000ff0600720c */ /* 0x000fe20003f66270 */
[----:B------:R-:W-:Y:S01]  /*0f30*/  IMAD.MOV.U32 R16, RZ, RZ, R21 ;  /* 0x000000ffff107224 */ /* 0x000fe200078e0015 */
[----:B------:R-:W-:Y:S01]  /*0f40*/  ISETP.NE.AND P4, PT, R0, RZ, PT ;  /* 0x000000ff0000720c */ /* 0x000fe20003f85270 */
[----:B------:R-:W-:Y:S01]  /*0f50*/  @!P6 IMAD.MOV R18, RZ, RZ, -R18 ;  /* 0x000000ffff12e224 */ /* 0x000fe200078e0a12 */
[----:B------:R-:W0:Y:S01]  /*0f60*/  LDS.64 R20, [R4+UR4+0x8] ;  /* 0x0000080404147984 */ /* 0x000e220008000a00 */
[----:B------:R-:W-:Y:S01]  /*0f70*/  @!P0 IMAD.MOV R14, RZ, RZ, -R14 ;  /* 0x000000ffff0e8224 */ /* 0x000fe200078e0a0e */
[----:B------:R-:W-:Y:S02]  /*0f80*/  @!P5 IADD3 R16, PT, PT, -R16, RZ, RZ ;  /* 0x000000ff1010d210 */ /* 0x000fe40007ffe1ff */
[----:B------:R-:W-:-:S02]  /*0f90*/  SEL R17, R3, R18, !P4 ;  /* 0x0000001203117207 */ /* 0x000fc40006000000 */
[C---:B------:R-:W-:Y:S02]  /*0fa0*/  SEL R16, R3.reuse, R16, !P4 ;  /* 0x0000001003107207 */ /* 0x040fe40006000000 */
[----:B------:R-:W-:Y:S02]  /*0fb0*/  SEL R14, R3, R14, !P4 ;  /* 0x0000000e030e7207 */ /* 0x000fe40006000000 */
[----:B------:R-:W-:Y:S01]  /*0fc0*/  @!P3 IADD3 R15, PT, PT, -R15, RZ, RZ ;  /* 0x000000ff0f0fb210 */ /* 0x000fe20007ffe1ff */
[----:B------:R-:W-:-:S03]  /*0fd0*/  IMAD R17, R17, R0, R16 ;  /* 0x0000000011117224 */ /* 0x000fc600078e0210 */
[----:B------:R-:W-:Y:S01]  /*0fe0*/  SEL R15, R3, R15, !P4 ;  /* 0x0000000f030f7207 */ /* 0x000fe20006000000 */
[----:B------:R-:W-:-:S04]  /*0ff0*/  IMAD R17, R17, R0, R14 ;  /* 0x0000000011117224 */ /* 0x000fc800078e020e */
[----:B------:R-:W-:Y:S02]  /*1000*/  IMAD R17, R17, R0, R15 ;  /* 0x0000000011117224 */ /* 0x000fe400078e020f */
[----:B------:R-:W2:Y:S02]  /*1010*/  LDG.E.64 R14, desc[UR6][R12.64+0x8] ;  /* 0x000008060c0e7981 */ /* 0x000ea4000c1e1b00 */
[----:B------:R-:W-:-:S04]  /*1020*/  IMAD.SHL.U32 R17, R17, 0x4, RZ ;  /* 0x0000000411117824 */ /* 0x000fc800078e00ff */
[----:B------:R-:W-:Y:S02]  /*1030*/  IMAD.WIDE R18, R17, 0x8, R8 ;  /* 0x0000000811127825 */ /* 0x000fe400078e0208 */
[----:B------:R-:W2:Y:S04]  /*1040*/  LDS.64 R16, [R24+0x8] ;  /* 0x0000080018107984 */ /* 0x000ea80000000a00 */
[----:B------:R-:W0:Y:S01]  /*1050*/  LDG.E.64 R18, desc[UR6][R18.64+0x8] ;  /* 0x0000080612127981 */ /* 0x000e22000c1e1b00 */
[----:B------:R-:W-:Y:S05]  /*1060*/  WARPSYNC.ALL ;  /* 0x0000000000007948 */ /* 0x000fea0003800000 */
[----:B------:R-:W-:Y:S06]  /*1070*/  BAR.SYNC.DEFER_BLOCKING 0x0 ;  /* 0x0000000000007b1d */ /* 0x000fec0000010000 */
[----:B0-----:R-:W-:-:S08]  /*1080*/  DFMA R10, R20, R18, R10 ;  /* 0x00000012140a722b */ /* 0x001fd0000000000a */
[----:B--2---:R-:W-:-:S11]  /*1090*/  DFMA R10, -R16, R14, R10 ;  /* 0x0000000e100a722b */ /* 0x004fd6000000010a */
.L_x_10:
[----:B------:R-:W-:Y:S05]  /*10a0*/  @!P1 BRA `(.L_x_11) ;  /* 0x0000000400149947 */ /* 0x000fea0003800000 */
[----:B------:R-:W-:Y:S01]  /*10b0*/  IABS R16, R0 ;  /* 0x0000000000107213 */ /* 0x000fe20000000000 */
[----:B--2---:R-:W-:Y:S01]  /*10c0*/  IMAD.MOV.U32 R14, RZ, RZ, RZ ;  /* 0x000000ffff0e7224 */ /* 0x004fe200078e00ff */
[----:B------:R-:W-:Y:S02]  /*10d0*/  IABS R20, R6 ;  /* 0x0000000600147213 */ /* 0x000fe40000000000 */
[----:B------:R-:W0:Y:S01]  /*10e0*/  I2F.RP R17, R16 ;  /* 0x0000001000117306 */ /* 0x000e220000209400 */
[----:B------:R-:W-:Y:S02]  /*10f0*/  IABS R21, R22 ;  /* 0x0000001600157213 */ /* 0x000fe40000000000 */
[----:B------:R-:W-:-:S05]  /*1100*/  ISETP.GE.AND P5, PT, R23, RZ, PT ;  /* 0x000000ff1700720c */ /* 0x000fca0003fa6270 */
[----:B0-----:R-:W0:Y:S02]  /*1110*/  MUFU.RCP R17, R17 ;  /* 0x0000001100117308 */ /* 0x001e240000001000 */
[----:B0-----:R-:W-:Y:S01]  /*1120*/  VIADD R18, R17, 0xffffffe ;  /* 0x0ffffffe11127836 */ /* 0x001fe20000000000 */
[----:B------:R-:W-:-:S05]  /*1130*/  IABS R17, R23 ;  /* 0x0000001700117213 */ /* 0x000fca0000000000 */
[----:B------:R-:W0:Y:S02]  /*1140*/  F2I.FTZ.U32.TRUNC.NTZ R15, R18 ;  /* 0x00000012000f7305 */ /* 0x000e24000021f000 */
[----:B0-----:R-:W-:-:S05]  /*1150*/  IADD3 R19, PT, PT, RZ, -R15, RZ ;  /* 0x8000000fff137210 */ /* 0x001fca0007ffe0ff */
        /* <DEDUP_REMOVED lines=8> */
[----:B------:R-:W-:-:S04]  /*11e0*/  IMAD.HI.U32 R14, R14, R19, RZ ;  /* 0x000000130e0e7227 */ /* 0x000fc800078e00ff */
[----:B------:R-:W-:Y:S01]  /*11f0*/  IMAD.MOV R20, RZ, RZ, -R20 ;  /* 0x000000ffff147224 */ /* 0x000fe200078e0a14 */
[----:B------:R-:W-:Y:S01]  /*1200*/  IADD3 R14, PT, PT, -R14, RZ, RZ ;  /* 0x000000ff0e0e7210 */ /* 0x000fe20007ffe1ff */
[C---:B------:R-:W-:Y:S02]  /*1210*/  IMAD R15, R16.reuse, R18, R15 ;  /* 0x00000012100f7224 */ /* 0x040fe400078e020f */
[----:B------:R-:W-:Y:S02]  /*1220*/  IMAD.MOV R25, RZ, RZ, -R25 ;  /* 0x000000ffff197224 */ /* 0x000fe400078e0a19 */
[C---:B------:R-:W-:Y:S01]  /*1230*/  IMAD R21, R16.reuse, R20, R21 ;  /* 0x0000001410157224 */ /* 0x040fe200078e0215 */
[C---:B------:R-:W-:Y:S01]  /*1240*/  ISETP.GT.U32.AND P0, PT, R16.reuse, R15, PT ;  /* 0x0000000f1000720c */ /* 0x040fe20003f04070 */
[C---:B------:R-:W-:Y:S02]  /*1250*/  IMAD R14, R16.reuse, R14, R19 ;  /* 0x0000000e100e7224 */ /* 0x040fe400078e0213 */
[C---:B------:R-:W-:Y:S01]  /*1260*/  IMAD R18, R16.reuse, R25, R17 ;  /* 0x0000001910127224 */ /* 0x040fe200078e0211 */
[----:B------:R-:W-:-:S02]  /*1270*/  ISETP.GT.U32.AND P3, PT, R16, R21, PT ;  /* 0x000000151000720c */ /* 0x000fc40003f64070 */
[C---:B------:R-:W-:Y:S02]  /*1280*/  ISETP.GT.U32.AND P1, PT, R16.reuse, R14, PT ;  /* 0x0000000e1000720c */ /* 0x040fe40003f24070 */
[----:B------:R-:W-:-:S05]  /*1290*/  ISETP.GT.U32.AND P4, PT, R16, R18, PT ;  /* 0x000000121000720c */ /* 0x000fca0003f84070 */
[----:B------:R-:W-:-:S04]  /*12a0*/  @!P0 IMAD.IADD R15, R15, 0x1, -R16 ;  /* 0x000000010f0f8824 */ /* 0x000fc800078e0a10 */
[--C-:B------:R-:W-:Y:S01]  /*12b0*/  @!P3 IMAD.IADD R21, R21, 0x1, -R16.reuse ;  /* 0x000000011515b824 */ /* 0x100fe200078e0a10 */
[----:B------:R-:W-:Y:S01]  /*12c0*/  ISETP.GT.U32.AND P6, PT, R16, R15, PT ;  /* 0x0000000f1000720c */ /* 0x000fe20003fc4070 */
[----:B------:R-:W-:Y:S02]  /*12d0*/  @!P1 IMAD.IADD R14, R14, 0x1, -R16 ;  /* 0x000000010e0e9824 */ /* 0x000fe400078e0a10 */
[----:B------:R-:W-:Y:S02]  /*12e0*/  @!P4 IADD3 R18, PT, PT, R18, -R16, RZ ;  /* 0x800000101212c210 */ /* 0x000fe40007ffe0ff */
[C---:B------:R-:W-:Y:S02]  /*12f0*/  ISETP.GT.U32.AND P0, PT, R16.reuse, R21, PT ;  /* 0x000000151000720c */ /* 0x040fe40003f04070 */
[C---:B------:R-:W-:Y:S02]  /*1300*/  ISETP.GT.U32.AND P1, PT, R16.reuse, R18, PT ;  /* 0x000000121000720c */ /* 0x040fe40003f24070 */
[----:B------:R-:W-:-:S02]  /*1310*/  ISETP.GT.U32.AND P3, PT, R16, R14, PT ;  /* 0x0000000e1000720c */ /* 0x000fc40003f64070 */
[----:B------:R-:W-:Y:S02]  /*1320*/  ISETP.GE.AND P4, PT, R22, RZ, PT ;  /* 0x000000ff1600720c */ /* 0x000fe40003f86270 */
[----:B------:R-:W-:Y:S01]  /*1330*/  @!P6 IMAD.IADD R15, R15, 0x1, -R16 ;  /* 0x000000010f0fe824 */ /* 0x000fe200078e0a10 */
[----:B------:R-:W-:-:S04]  /*1340*/  ISETP.GE.AND P6, PT, R7, RZ, PT ;  /* 0x000000ff0700720c */ /* 0x000fc80003fc6270 */
[----:B------:R-:W-:Y:S02]  /*1350*/  @!P0 IADD3 R21, PT, PT, R21, -R16, RZ ;  /* 0x8000001015158210 */ /* 0x000fe40007ffe0ff */
[--C-:B------:R-:W-:Y:S01]  /*1360*/  @!P1 IMAD.IADD R18, R18, 0x1, -R16.reuse ;  /* 0x0000000112129824 */ /* 0x100fe200078e0a10 */
[----:B------:R-:W-:Y:S01]  /*1370*/  ISETP.GE.AND P0, PT, R6, RZ, PT ;  /* 0x000000ff0600720c */ /* 0x000fe20003f06270 */
[----:B------:R-:W-:Y:S01]  /*1380*/  @!P3 IMAD.IADD R14, R14, 0x1, -R16 ;  /* 0x000000010e0eb824 */ /* 0x000fe200078e0a10 */
[----:B------:R-:W-:Y:S01]  /*1390*/  MOV R16, R21 ;  /* 0x0000001500107202 */ /* 0x000fe20000000f00 */
[----:B------:R-:W-:Y:S01]  /*13a0*/  @!P5 IMAD.MOV R18, RZ, RZ, -R18 ;  /* 0x000000ffff12d224 */ /* 0x000fe200078e0a12 */
[----:B------:R-:W-:Y:S01]  /*13b0*/  ISETP.NE.AND P1, PT, R0, RZ, PT ;  /* 0x000000ff0000720c */ /* 0x000fe20003f25270 */
[----:B------:R-:W-:Y:S01]  /*13c0*/  LDS.64 R20, [R24+0x10] ;  /* 0x0000100018147984 */ /* 0x000fe20000000a00 */
[----:B------:R-:W-:Y:S01]  /*13d0*/  @!P6 IADD3 R14, PT, PT, -R14, RZ, RZ ;  /* 0x000000ff0e0ee210 */ /* 0x000fe20007ffe1ff */
[----:B------:R-:W-:Y:S01]  /*13e0*/  @!P4 IMAD.MOV R16, RZ, RZ, -R16 ;  /* 0x000000ffff10c224 */ /* 0x000fe200078e0a10 */
[----:B------:R-:W-:-:S02]  /*13f0*/  SEL R17, R3, R18, !P1 ;  /* 0x0000001203117207 */ /* 0x000fc40004800000 */
[C---:B------:R-:W-:Y:S01]  /*1400*/  SEL R14, R3.reuse, R14, !P1 ;  /* 0x0000000e030e7207 */ /* 0x040fe20004800000 */
[----:B------:R-:W0:Y:S01]  /*1410*/  LDS.64 R18, [R4+UR4+0x10] ;  /* 0x0000100404127984 */ /* 0x000e220008000a00 */
[----:B------:R-:W-:Y:S01]  /*1420*/  SEL R16, R3, R16, !P1 ;  /* 0x0000001003107207 */ /* 0x000fe20004800000 */
[----:B------:R-:W-:-:S04]  /*1430*/  @!P0 IMAD.MOV R15, RZ, RZ, -R15 ;  /* 0x000000ffff0f8224 */ /* 0x000fc800078e0a0f */
[----:B------:R-:W-:Y:S01]  /*1440*/  IMAD R17, R17, R0, R16 ;  /* 0x0000000011117224 */ /* 0x000fe200078e0210 */
[----:B------:R-:W-:-:S03]  /*1450*/  SEL R15, R3, R15, !P1 ;  /* 0x0000000f030f7207 */ /* 0x000fc60004800000 */
[----:B------:R-:W-:-:S04]  /*1460*/  IMAD R17, R17, R0, R14 ;  /* 0x0000000011117224 */ /* 0x000fc800078e020e */
[----:B------:R-:W-:-:S04]  /*1470*/  IMAD R17, R17, R0, R15 ;  /* 0x0000000011117224 */ /* 0x000fc800078e020f */
[----:B------:R-:W-:Y:S02]  /*1480*/  IMAD.SHL.U32 R15, R17, 0x4, RZ ;  /* 0x00000004110f7824 */ /* 0x000fe400078e00ff */
[----:B------:R-:W2:Y:S02]  /*1490*/  LDG.E.64 R16, desc[UR6][R12.64+0x10] ;  /* 0x000010060c107981 */ /* 0x000ea4000c1e1b00 */
[----:B------:R-:W-:-:S06]  /*14a0*/  IMAD.WIDE R14, R15, 0x8, R8 ;  /* 0x000000080f0e7825 */ /* 0x000fcc00078e0208 */
[----:B------:R-:W0:Y:S01]  /*14b0*/  LDG.E.64 R14, desc[UR6][R14.64+0x10] ;  /* 0x000010060e0e7981 */ /* 0x000e22000c1e1b00 */
[----:B------:R-:W-:Y:S05]  /*14c0*/  WARPSYNC.ALL ;  /* 0x0000000000007948 */ /* 0x000fea0003800000 */
[----:B------:R-:W-:Y:S06]  /*14d0*/  BAR.SYNC.DEFER_BLOCKING 0x0 ;  /* 0x0000000000007b1d */ /* 0x000fec0000010000 */
[----:B0-----:R-:W-:-:S08]  /*14e0*/  DFMA R10, R18, R14, R10 ;  /* 0x0000000e120a722b */ /* 0x001fd0000000000a */
[----:B--2---:R-:W-:-:S11]  /*14f0*/  DFMA R10, -R20, R16, R10 ;  /* 0x00000010140a722b */ /* 0x004fd6000000010a */
.L_x_11:
[----:B------:R-:W-:Y:S01]  /*1500*/  IMAD.WIDE.U32 R16, R2, 0x8, R12 ;  /* 0x0000000802107825 */ /* 0x000fe200078e000c */
[----:B------:R-:W-:Y:S06]  /*1510*/  @!P2 BRA `(.L_x_12) ;  /* 0x000000040014a947 */ /* 0x000fec0003800000 */
[----:B--2---:R-:W-:Y:S01]  /*1520*/  IABS R18, R0 ;  /* 0x0000000000127213 */ /* 0x004fe20000000000 */
[----:B------:R-:W-:Y:S01]  /*1530*/  IMAD.MOV.U32 R14, RZ, RZ, RZ ;  /* 0x000000ffff0e7224 */ /* 0x000fe200078e00ff */
[----:B------:R-:W-:Y:S01]  /*1540*/  IABS R27, R22 ;  /* 0x00000016001b7213 */ /* 0x000fe20000000000 */
[----:B------:R-:W2:Y:S01]  /*1550*/  LDG.E.64 R12, desc[UR6][R12.64+0x18] ;  /* 0x000018060c0c7981 */ /* 0x000ea2000c1e1b00 */
[----:B------:R-:W0:Y:S01]  /*1560*/  I2F.RP R19, R18 ;  /* 0x0000001200137306 */ /* 0x000e220000209400 */
[----:B------:R-:W-:-:S07]  /*1570*/  IABS R25, R6 ;  /* 0x0000000600197213 */ /* 0x000fce0000000000 */
[----:B0-----:R-:W0:Y:S02]  /*1580*/  MUFU.RCP R19, R19 ;  /* 0x0000001300137308 */ /* 0x001e240000001000 */
[----:B0-----:R-:W-:Y:S02]  /*1590*/  IADD3 R15, PT, PT, R19, 0xffffffe, RZ ;  /* 0x0ffffffe130f7810 */ /* 0x001fe40007ffe0ff */
[----:B------:R-:W-:-:S04]  /*15a0*/  IABS R19, R23 ;  /* 0x0000001700137213 */ /* 0x000fc80000000000 */
[----:B------:R-:W0:Y:S02]  /*15b0*/  F2I.FTZ.U32.TRUNC.NTZ R15, R15 ;  /* 0x0000000f000f7305 */ /* 0x000e24000021f000 */
[----:B0-----:R-:W-:-:S04]  /*15c0*/  IMAD.MOV R21, RZ, RZ, -R15 ;  /* 0x000000ffff157224 */ /* 0x001fc800078e0a0f */
[----:B------:R-:W-:-:S04]  /*15d0*/  IMAD R21, R21, R18, RZ ;  /* 0x0000001215157224 */ /* 0x000fc800078e02ff */
[----:B------:R-:W-:Y:S01]  /*15e0*/  IMAD.HI.U32 R14, R15, R21, R14 ;  /* 0x000000150f0e7227 */ /* 0x000fe200078e000e */
[----:B------:R-:W-:-:S05]  /*15f0*/  IABS R21, R7 ;  /* 0x0000000700157213 */ /* 0x000fca0000000000 */
[----:B------:R-:W-:-:S04]  /*1600*/  IMAD.HI.U32 R20, R14, R27, RZ ;  /* 0x0000001b0e147227 */ /* 0x000fc800078e00ff */
[----:B------:R-:W-:Y:S01]  /*1610*/  IMAD.HI.U32 R26, R14, R19, RZ ;  /* 0x000000130e1a7227 */ /* 0x000fe200078e00ff */
[----:B------:R-:W-:-:S03]  /*1620*/  IADD3 R20, PT, PT, -R20, RZ, RZ ;  /* 0x000000ff14147210 */ /* 0x000fc60007ffe1ff */
[----:B------:R-:W-:Y:S02]  /*1630*/  IMAD.MOV R26, RZ, RZ, -R26 ;  /* 0x000000ffff1a7224 */ /* 0x000fe400078e0a1a */
[----:B------:R-:W-:Y:S02]  /*1640*/  IMAD R15, R18, R20, R27 ;  /* 0x00000014120f7224 */ /* 0x000fe400078e021b */
[----:B------:R-:W-:-:S03]  /*1650*/  IMAD.HI.U32 R20, R14, R25, RZ ;  /* 0x000000190e147227 */ /* 0x000fc600078e00ff */
[----:B------:R-:W-:Y:S01]  /*1660*/  ISETP.GT.U32.AND P2, PT, R18, R15, PT ;  /* 0x0000000f1200720c */ /* 0x000fe20003f44070 */
[----:B------:R-:W-:-:S04]  /*1670*/  IMAD.HI.U32 R14, R14, R21, RZ ;  /* 0x000000150e0e7227 */ /* 0x000fc800078e00ff */
[----:B------:R-:W-:Y:S01]  /*1680*/  IMAD.MOV R20, RZ, RZ, -R20 ;  /* 0x000000ffff147224 */ /* 0x000fe200078e0a14 */
[----:B------:R-:W-:Y:S01]  /*1690*/  IADD3 R14, PT, PT, -R14, RZ, RZ ;  /* 0x000000ff0e0e7210 */ /* 0x000fe20007ffe1ff */
[C---:B------:R-:W-:Y:S02]  /*16a0*/  IMAD R19, R18.reuse, R26, R19 ;  /* 0x0000001a12137224 */ /* 0x040fe400078e0213 */
[C---:B------:R-:W-:Y:S02]  /*16b0*/  IMAD R25, R18.reuse, R20, R25 ;  /* 0x0000001412197224 */ /* 0x040fe400078e0219 */
[C---:B------:R-:W-:Y:S01]  /*16c0*/  IMAD R21, R18.reuse, R14, R21 ;  /* 0x0000000e12157224 */ /* 0x040fe200078e0215 */
[C---:B------:R-:W-:Y:S01]  /*16d0*/  ISETP.GT.U32.AND P3, PT, R18.reuse, R19, PT ;  /* 0x000000131200720c */ /* 0x040fe20003f64070 */
[----:B------:R-:W-:Y:S01]  /*16e0*/  @!P2 IMAD.IADD R15, R15, 0x1, -R18 ;  /* 0x000000010f0fa824 */ /* 0x000fe200078e0a12 */
[C---:B------:R-:W-:Y:S02]  /*16f0*/  ISETP.GT.U32.AND P0, PT, R18.reuse, R25, PT ;  /* 0x000000191200720c */ /* 0x040fe40003f04070 */
[----:B------:R-:W-:-:S02]  /*1700*/  ISETP.GT.U32.AND P1, PT, R18, R21, PT ;  /* 0x000000151200720c */ /* 0x000fc40003f24070 */
[----:B------:R-:W-:-:S07]  /*1710*/  ISETP.GE.AND P2, PT, R23, RZ, PT ;  /* 0x000000ff1700720c */ /* 0x000fce0003f46270 */
[----:B------:R-:W-:Y:S02]  /*1720*/  @!P3 IADD3 R19, PT, PT, R19, -R18, RZ ;  /* 0x800000121313b210 */ /* 0x000fe40007ffe0ff */
[--C-:B------:R-:W-:Y:S01]  /*1730*/  @!P0 IMAD.IADD R25, R25, 0x1, -R18.reuse ;  /* 0x0000000119198824 */ /* 0x100fe200078e0a12 */
[C---:B------:R-:W-:Y:S01]  /*1740*/  ISETP.GT.U32.AND P0, PT, R18.reuse, R15, PT ;  /* 0x0000000f1200720c */ /* 0x040fe20003f04070 */
[----:B------:R-:W-:Y:S01]  /*1750*/  @!P1 IMAD.IADD R21, R21, 0x1, -R18 ;  /* 0x0000000115159824 */ /* 0x000fe200078e0a12 */
[----:B------:R-:W-:Y:S02]  /*1760*/  ISETP.GT.U32.AND P4, PT, R18, R19, PT ;  /* 0x000000131200720c */ /* 0x000fe40003f84070 */
[----:B------:R-:W-:Y:S02]  /*1770*/  ISETP.GE.AND P3, PT, R22, RZ, PT ;  /* 0x000000ff1600720c */ /* 0x000fe40003f66270 */
[C---:B------:R-:W-:Y:S02]  /*1780*/  ISETP.GT.U32.AND P6, PT, R18.reuse, R21, PT ;  /* 0x000000151200720c */ /* 0x040fe40003fc4070 */
[----:B------:R-:W-:-:S02]  /*1790*/  ISETP.GT.U32.AND P5, PT, R18, R25, PT ;  /* 0x000000191200720c */ /* 0x000fc40003fa4070 */
[----:B------:R-:W-:-:S03]  /*17a0*/  ISETP.GE.AND P1, PT, R7, RZ, PT ;  /* 0x000000ff0700720c */ /* 0x000fc60003f26270 */
[--C-:B------:R-:W-:Y:S01]  /*17b0*/  @!P0 IMAD.IADD R15, R15, 0x1, -R18.reuse ;  /* 0x000000010f0f8824 */ /* 0x100fe200078e0a12 */
[----:B------:R-:W-:Y:S02]  /*17c0*/  ISETP.GE.AND P0, PT, R6, RZ, PT ;  /* 0x000000ff0600720c */ /* 0x000fe40003f06270 */
[----:B------:R-:W-:Y:S01]  /*17d0*/  @!P4 IADD3 R19, PT, PT, R19, -R18, RZ ;  /* 0x800000121313c210 */ /* 0x000fe20007ffe0ff */
[----:B------:R-:W-:Y:S01]  /*17e0*/  @!P3 IMAD.MOV R15, RZ, RZ, -R15 ;  /* 0x000000ffff0fb224 */ /* 0x000fe200078e0a0f */
[----:B------:R-:W-:Y:S01]  /*17f0*/  ISETP.NE.AND P4, PT, R0, RZ, PT ;  /* 0x000000ff0000720c */ /* 0x000fe20003f85270 */
[--C-:B------:R-:W-:Y:S01]  /*1800*/  @!P6 IMAD.IADD R21, R21, 0x1, -R18.reuse ;  /* 0x000000011515e824 */ /* 0x100fe200078e0a12 */
[----:B------:R-:W-:Y:S01]  /*1810*/  MOV R14, R19 ;  /* 0x00000013000e7202 */ /* 0x000fe20000000f00 */
[----:B------:R-:W-:Y:S01]  /*1820*/  @!P5 IMAD.IADD R25, R25, 0x1, -R18 ;  /* 0x000000011919d824 */ /* 0x000fe200078e0a12 */
[----:B------:R-:W-:Y:S01]  /*1830*/  SEL R15, R3, R15, !P4 ;  /* 0x0000000f030f7207 */ /* 0x000fe20006000000 */
[----:B------:R-:W-:Y:S01]  /*1840*/  IMAD.MOV.U32 R6, RZ, RZ, R21 ;  /* 0x000000ffff067224 */ /* 0x000fe200078e0015 */
[----:B------:R-:W-:-:S03]  /*1850*/  @!P2 IADD3 R14, PT, PT, -R14, RZ, RZ ;  /* 0x000000ff0e0ea210 */ /* 0x000fc60007ffe1ff */
[----:B------:R-:W-:Y:S01]  /*1860*/  @!P1 IMAD.MOV R6, RZ, RZ, -R6 ;  /* 0x000000ffff069224 */ /* 0x000fe200078e0a06 */
[----:B------:R-:W-:Y:S01]  /*1870*/  SEL R7, R3, R14, !P4 ;  /* 0x0000000e03077207 */ /* 0x000fe20006000000 */
[----:B------:R-:W-:-:S03]  /*1880*/  @!P0 IMAD.MOV R25, RZ, RZ, -R25 ;  /* 0x000000ffff198224 */ /* 0x000fc600078e0a19 */
[----:B------:R-:W-:Y:S01]  /*1890*/  SEL R6, R3, R6, !P4 ;  /* 0x0000000603067207 */ /* 0x000fe20006000000 */
[-C--:B------:R-:W-:Y:S01]  /*18a0*/  IMAD R7, R7, R0.reuse, R15 ;  /* 0x0000000007077224 */ /* 0x080fe200078e020f */
[----:B------:R-:W-:Y:S02]  /*18b0*/  SEL R3, R3, R25, !P4 ;  /* 0x0000001903037207 */ /* 0x000fe40006000000 */
[----:B------:R-:W-:Y:S01]  /*18c0*/  LDS.64 R24, [R24+0x18] ;  /* 0x0000180018187984 */ /* 0x000fe20000000a00 */
[----:B------:R-:W-:-:S04]  /*18d0*/  IMAD R7, R7, R0, R6 ;  /* 0x0000000007077224 */ /* 0x000fc800078e0206 */
[----:B------:R-:W-:-:S05]  /*18e0*/  IMAD R7, R7, R0, R3 ;  /* 0x0000000007077224 */ /* 0x000fca00078e0203 */
[----:B------:R-:W-:-:S05]  /*18f0*/  SHF.L.U32 R7, R7, 0x2, RZ ;  /* 0x0000000207077819 */ /* 0x000fca00000006ff */
[----:B------:R-:W-:Y:S02]  /*1900*/  IMAD.WIDE R8, R7, 0x8, R8 ;  /* 0x0000000807087825 */ /* 0x000fe400078e0208 */
[----:B------:R-:W0:Y:S04]  /*1910*/  LDS.64 R6, [R4+UR4+0x18] ;  /* 0x0000180404067984 */ /* 0x000e280008000a00 */
[----:B------:R-:W0:Y:S01]  /*1920*/  LDG.E.64 R8, desc[UR6][R8.64+0x18] ;  /* 0x0000180608087981 */ /* 0x000e22000c1e1b00 */
[----:B------:R-:W-:Y:S05]  /*1930*/  WARPSYNC.ALL ;  /* 0x0000000000007948 */ /* 0x000fea0003800000 */
[----:B------:R-:W-:Y:S06]  /*1940*/  BAR.SYNC.DEFER_BLOCKING 0x0 ;  /* 0x0000000000007b1d */ /* 0x000fec0000010000 */
[----:B0-----:R-:W-:-:S08]  /*1950*/  DFMA R6, R6, R8, R10 ;  /* 0x000000080606722b */ /* 0x001fd0000000000a */
[----:B--2---:R-:W-:-:S11]  /*1960*/  DFMA R10, -R24, R12, R6 ;  /* 0x0000000c180a722b */ /* 0x004fd60000000106 */
.L_x_12:
[----:B------:R-:W3:Y:S01]  /*1970*/  LDG.E.64 R16, desc[UR6][R16.64] ;  /* 0x0000000610107981 */ /* 0x000ee2000c1e1b00 */
[----:B------:R-:W0:Y:S01]  /*1980*/  LDC.64 R8, c[0x0][0x380] ;  /* 0x0000e000ff087b82 */ /* 0x000e220000000a00 */
[----:B------:R-:W-:-:S04]  /*1990*/  IMAD.IADD R3, R2, 0x1, R5 ;  /* 0x0000000102037824 */ /* 0x000fc800078e0205 */
[----:B0-----:R-:W-:Y:S01]  /*19a0*/  IMAD.WIDE R2, R3, 0x8, R8 ;  /* 0x0000000803027825 */ /* 0x001fe200078e0208 */
[----:B---3--:R-:W-:-:S08]  /*19b0*/  DADD R6, R16, R16 ;  /* 0x0000000010067229 */ /* 0x008fd00000000010 */
[----:B------:R-:W-:-:S07]  /*19c0*/  DADD R6, R6, -R10 ;  /* 0x0000000006067229 */ /* 0x000fce000000080a */
[----:B------:R-:W-:Y:S01]  /*19d0*/  STG.E.64 desc[UR6][R2.64], R6 ;  /* 0x0000000602007986 */ /* 0x000fe2000c101b06 */
[----:B------:R-:W-:Y:S05]  /*19e0*/  EXIT ;  /* 0x000000000000794d */ /* 0x000fea0003800000 */
.L_x_13:
        /* <DEDUP_REMOVED lines=9> */
.L_x_38:


//--------------------- .text._Z12computeAlphaPdS_S_ --------------------------
	.section	.text._Z12computeAlphaPdS_S_,"ax",@progbits
	.align	128
        .global         _Z12computeAlphaPdS_S_
        .type           _Z12computeAlphaPdS_S_,@function
        .size           _Z12computeAlphaPdS_S_,(.L_x_35 - _Z12computeAlphaPdS_S_)
        .other          _Z12computeAlphaPdS_S_,@"STO_CUDA_ENTRY STV_DEFAULT"
_Z12computeAlphaPdS_S_:
.text._Z12computeAlphaPdS_S_:
        /* <DEDUP_REMOVED lines=16> */
[----:B------:R-:W-:-:S05]  /*0100*/  LEA R17, R0, UR5, 0x3 ;  /* 0x0000000500117c11 */ /* 0x000fca000f8e18ff */
        /* <DEDUP_REMOVED lines=36> */
[----:B------:R-:W-:Y:S05]  /*0350*/  CALL.REL.NOINC `($__internal_1_$__cuda_sm20_div_rn_f64_full) ;  /* 0x0000000000187944 */ /* 0x000fea0003c00000 */
[----:B------:R-:W-:Y:S02]  /*0360*/  IMAD.MOV.U32 R2, RZ, RZ, R8 ;  /* 0x000000ffff027224 */ /* 0x000fe400078e0008 */
[----:B------:R-:W-:-:S07]  /*0370*/  IMAD.MOV.U32 R3, RZ, RZ, R9 ;  /* 0x000000ffff037224 */ /* 0x000fce00078e0009 */
.L_x_15:
[----:B------:R-:W-:Y:S05]  /*0380*/  BSYNC.RECONVERGENT B0 ;  /* 0x0000000000007941 */ /* 0x000fea0003800200 */
.L_x_14:
[----:B------:R-:W0:Y:S02]  /*0390*/  LDC.64 R4, c[0x0][0x380] ;  /* 0x0000e000ff047b82 */ /* 0x000e240000000a00 */
[----:B0-----:R-:W-:Y:S01]  /*03a0*/  STG.E.64 desc[UR8][R4.64], R2 ;  /* 0x0000000204007986 */ /* 0x001fe2000c101b08 */
[----:B------:R-:W-:Y:S05]  /*03b0*/  EXIT ;  /* 0x000000000000794d */ /* 0x000fea0003800000 */
        .weak           $__internal_1_$__cuda_sm20_div_rn_f64_full
        .type           $__internal_1_$__cuda_sm20_div_rn_f64_full,@function
        .size           $__internal_1_$__cuda_sm20_div_rn_f64_full,(.L_x_35 - $__internal_1_$__cuda_sm20_div_rn_f64_full)
$__internal_1_$__cuda_sm20_div_rn_f64_full:
        /* <DEDUP_REMOVED lines=67> */
.L_x_17:
        /* <DEDUP_REMOVED lines=16> */
.L_x_20:
[----:B------:R-:W-:Y:S01]  /*08f0*/  LOP3.LUT R9, R5, 0x80000, RZ, 0xfc, !PT ;  /* 0x0008000005097812 */ /* 0x000fe200078efcff */
[----:B------:R-:W-:Y:S01]  /*0900*/  IMAD.MOV.U32 R8, RZ, RZ, R4 ;  /* 0x000000ffff087224 */ /* 0x000fe200078e0004 */
[----:B------:R-:W-:Y:S06]  /*0910*/  BRA `(.L_x_18) ;  /* 0x0000000000087947 */ /* 0x000fec0003800000 */
.L_x_19:
[----:B------:R-:W-:Y:S01]  /*0920*/  LOP3.LUT R9, R7, 0x80000, RZ, 0xfc, !PT ;  /* 0x0008000007097812 */ /* 0x000fe200078efcff */
[----:B------:R-:W-:-:S07]  /*0930*/  IMAD.MOV.U32 R8, RZ, RZ, R6 ;  /* 0x000000ffff087224 */ /* 0x000fce00078e0006 */
.L_x_18:
[----:B------:R-:W-:Y:S05]  /*0940*/  BSYNC.RECONVERGENT B1 ;  /* 0x0000000000017941 */ /* 0x000fea0003800200 */
.L_x_16:
[----:B------:R-:W-:Y:S02]  /*0950*/  IMAD.MOV.U32 R2, RZ, RZ, R0 ;  /* 0x000000ffff027224 */ /* 0x000fe400078e0000 */
[----:B------:R-:W-:-:S04]  /*0960*/  IMAD.MOV.U32 R3, RZ, RZ, 0x0 ;  /* 0x00000000ff037424 */ /* 0x000fc800078e00ff */
[----:B------:R-:W-:Y:S05]  /*0970*/  RET.REL.NODEC R2 `(_Z12computeAlphaPdS_S_) ;  /* 0xfffffff402a07950 */ /* 0x000fea0003c3ffff */
.L_x_21:
        /* <DEDUP_REMOVED lines=16> */
.L_x_35:


//--------------------- .text._Z8computePPdS_S_S_i --------------------------
	.section	.text._Z8computePPdS_S_S_i,"ax",@progbits
	.align	128
        .global         _Z8computePPdS_S_S_i
        .type           _Z8computePPdS_S_S_i,@function
        .size           _Z8computePPdS_S_S_i,(.L_x_40 - _Z8computePPdS_S_S_i)
        .other          _Z8computePPdS_S_S_i,@"STO_CUDA_ENTRY STV_DEFAULT"
_Z8computePPdS_S_S_i:
.text._Z8computePPdS_S_S_i:
        /* <DEDUP_REMOVED lines=15> */
[----:B0-----:R-:W-:-:S07]  /*00f0*/  IMAD.WIDE R2, R13, 0x8, R2 ;  /* 0x000000080d027825 */ /* 0x001fce00078e0202 */
[----:B------:R-:W0:Y:S01]  /*0100*/  LDC.64 R10, c[0x0][0x380] ;  /* 0x0000e000ff0a7b82 */ /* 0x000e220000000a00 */
[----:B-1----:R-:W4:Y:S01]  /*0110*/  LDG.E.64 R2, desc[UR4][R2.64] ;  /* 0x0000000402027981 */ /* 0x002f22000c1e1b00 */
[----:B--2---:R-:W-:-:S06]  /*0120*/  IMAD.WIDE R6, R13, 0x8, R6 ;  /* 0x000000080d067825 */ /* 0x004fcc00078e0206 */
[----:B------:R-:W4:Y:S04]  /*0130*/  LDG.E.64 R6, desc[UR4][R6.64] ;  /* 0x0000000406067981 */ /* 0x000f28000c1e1b00 */
[----:B---3--:R-:W4:Y:S01]  /*0140*/  LDG.E.64 R4, desc[UR4][R4.64] ;  /* 0x0000000404047981 */ /* 0x008f22000c1e1b00 */
[----:B0-----:R-:W-:Y:S01]  /*0150*/  IMAD.WIDE R10, R13, 0x8, R10 ;  /* 0x000000080d0a7825 */ /* 0x001fe200078e020a */
[----:B----4-:R-:W-:-:S07]  /*0160*/  DFMA R8, R4, R6, R2 ;  /* 0x000000060408722b */ /* 0x010fce0000000002 */
[----:B------:R-:W-:Y:S01]  /*0170*/  STG.E.64 desc[UR4][R10.64], R8 ;  /* 0x000000080a007986 */ /* 0x000fe2000c101b04 */
[----:B------:R-:W-:Y:S05]  /*0180*/  EXIT ;  /* 0x000000000000794d */ /* 0x000fea0003800000 */
.L_x_22:
        /* <DEDUP_REMOVED lines=15> */
.L_x_40:


//--------------------- .text._Z8computeRPdS_S_S_S_i --------------------------
	.section	.text._Z8computeRPdS_S_S_S_i,"ax",@progbits
	.align	128
        .global         _Z8computeRPdS_S_S_S_i
        .type           _Z8computeRPdS_S_S_S_i,@function
        .size           _Z8computeRPdS_S_S_S_i,(.L_x_41 - _Z8computeRPdS_S_S_S_i)
        .other          _Z8computeRPdS_S_S_S_i,@"STO_CUDA_ENTRY STV_DEFAULT"
_Z8computeRPdS_S_S_S_i:
.text._Z8computeRPdS_S_S_S_i:
        /* <DEDUP_REMOVED lines=11> */
[----:B------:R-:W0:Y:S01]  /*00b0*/  LDC.64 R6, c[0x0][0x388] ;  /* 0x0000e200ff067b82 */ /* 0x000e220000000a00 */
[----:B------:R-:W1:Y:S07]  /*00c0*/  LDCU.64 UR6, c[0x0][0x358] ;  /* 0x00006b00ff0677ac */ /* 0x000e6e0008000a00 */
[----:B------:R-:W2:Y:S08]  /*00d0*/  LDC.64 R8, c[0x0][0x390] ;  /* 0x0000e400ff087b82 */ /* 0x000eb00000000a00 */
[----:B------:R-:W3:Y:S01]  /*00e0*/  LDC.64 R12, c[0x0][0x398] ;  /* 0x0000e600ff0c7b82 */ /* 0x000ee20000000a00 */
[----:B0-----:R-:W-:-:S06]  /*00f0*/  IMAD.WIDE R6, R3, 0x8, R6 ;  /* 0x0000000803067825 */ /* 0x001fcc00078e0206 */
[----:B-1----:R-:W4:Y:S01]  /*0100*/  LDG.E.64 R6, desc[UR6][R6.64] ;  /* 0x0000000606067981 */ /* 0x002f22000c1e1b00 */
[----:B--2---:R-:W-:-:S06]  /*0110*/  IMAD.WIDE R8, R3, 0x8, R8 ;  /* 0x0000000803087825 */ /* 0x004fcc00078e0208 */
[----:B------:R-:W4:Y:S01]  /*0120*/  LDG.E.64 R8, desc[UR6][R8.64] ;  /* 0x0000000608087981 */ /* 0x000f22000c1e1b00 */
[----:B---3--:R-:W-:-:S06]  /*0130*/  IMAD.WIDE R12, R3, 0x8, R12 ;  /* 0x00000008030c7825 */ /* 0x008fcc00078e020c */
[----:B------:R-:W4:Y:S01]  /*0140*/  LDG.E.64 R12, desc[UR6][R12.64] ;  /* 0x000000060c0c7981 */ /* 0x000f22000c1e1b00 */
[----:B------:R-:W-:-:S04]  /*0150*/  SHF.R.S32.HI R11, RZ, 0x1f, R0 ;  /* 0x0000001fff0b7819 */ /* 0x000fc80000011400 */
[----:B------:R-:W-:-:S04]  /*0160*/  LEA.HI R2, R11, R0, RZ, 0x3 ;  /* 0x000000000b027211 */ /* 0x000fc800078f18ff */
[----:B------:R-:W-:-:S04]  /*0170*/  SHF.R.S32.HI R2, RZ, 0x3, R2 ;  /* 0x00000003ff027819 */ /* 0x000fc80000011402 */
[----:B------:R-:W0:Y:S08]  /*0180*/  I2F.U32.RP R14, R2 ;  /* 0x00000002000e7306 */ /* 0x000e300000209000 */
[----:B0-----:R-:W0:Y:S01]  /*0190*/  MUFU.RCP R14, R14 ;  /* 0x0000000e000e7308 */ /* 0x001e220000001000 */
[----:B------:R-:W-:Y:S02]  /*01a0*/  IMAD.MOV R15, RZ, RZ, -R2 ;  /* 0x000000ffff0f7224 */ /* 0x000fe400078e0a02 */
[----:B0-----:R-:W-:-:S05]  /*01b0*/  VIADD R10, R14, 0xffffffe ;  /* 0x0ffffffe0e0a7836 */ /* 0x001fca0000000000 */
[----:B------:R0:W1:Y:S02]  /*01c0*/  F2I.FTZ.U32.TRUNC.NTZ R11, R10 ;  /* 0x0000000a000b7305 */ /* 0x000064000021f000 */
[----:B0-----:R-:W-:-:S06]  /*01d0*/  HFMA2 R10, -RZ, RZ, 0, 0 ;  /* 0x00000000ff0a7431 */ /* 0x001fcc00000001ff */
[----:B------:R-:W0:Y:S01]  /*01e0*/  I2F.U32.RP R4, R0 ;  /* 0x0000000000047306 */ /* 0x000e220000209000 */
[----:B-1----:R-:W-:-:S04]  /*01f0*/  IMAD R15, R15, R11, RZ ;  /* 0x0000000b0f0f7224 */ /* 0x002fc800078e02ff */
[----:B------:R-:W-:-:S06]  /*0200*/  IMAD.HI.U32 R16, R11, R15, R10 ;  /* 0x0000000f0b107227 */ /* 0x000fcc00078e000a */
[----:B------:R-:W-:Y:S01]  /*0210*/  IMAD.HI.U32 R16, R16, R5, RZ ;  /* 0x0000000510107227 */ /* 0x000fe200078e00ff */
[----:B0-----:R-:W0:Y:S03]  /*0220*/  MUFU.RCP R4, R4 ;  /* 0x0000000400047308 */ /* 0x001e260000001000 */
[----:B------:R-:W-:-:S04]  /*0230*/  IMAD.MOV R15, RZ, RZ, -R16 ;  /* 0x000000ffff0f7224 */ /* 0x000fc800078e0a10 */
[----:B------:R-:W-:-:S05]  /*0240*/  IMAD R15, R2, R15, R5 ;  /* 0x0000000f020f7224 */ /* 0x000fca00078e0205 */
[----:B------:R-:W-:Y:S01]  /*0250*/  ISETP.GE.U32.AND P0, PT, R15, R2, PT ;  /* 0x000000020f00720c */ /* 0x000fe20003f06070 */
[----:B0-----:R-:W-:-:S04]  /*0260*/  VIADD R10, R4, 0xffffffe ;  /* 0x0ffffffe040a7836 */ /* 0x001fc80000000000 */
[----:B------:R0:W1:Y:S08]  /*0270*/  F2I.FTZ.U32.TRUNC.NTZ R11, R10 ;  /* 0x0000000a000b7305 */ /* 0x000070000021f000 */
[C---:B------:R-:W-:Y:S02]  /*0280*/  @P0 IADD3 R15, PT, PT, -R2.reuse, R15, RZ ;  /* 0x0000000f020f0210 */ /* 0x040fe40007ffe1ff */
[----:B------:R-:W-:-:S02]  /*0290*/  ISETP.NE.U32.AND P2, PT, R2, RZ, PT ;  /* 0x000000ff0200720c */ /* 0x000fc40003f45070 */
[----:B------:R-:W-:Y:S01]  /*02a0*/  ISETP.GE.U32.AND P1, PT, R15, R2, PT ;  /* 0x000000020f00720c */ /* 0x000fe20003f26070 */
[----:B------:R-:W-:Y:S02]  /*02b0*/  @P0 VIADD R16, R16, 0x1 ;  /* 0x0000000110100836 */ /* 0x000fe40000000000 */
[----:B0-----:R-:W-:Y:S02]  /*02c0*/  IMAD.MOV.U32 R10, RZ, RZ, RZ ;  /* 0x000000ffff0a7224 */ /* 0x001fe400078e00ff */
[----:B-1----:R-:W-:Y:S01]  /*02d0*/  IMAD.MOV R15, RZ, RZ, -R11 ;  /* 0x000000ffff0f7224 */ /* 0x002fe200078e0a0b */
[----:B------:R-:W-:-:S07]  /*02e0*/  SHF.R.U32.HI R19, RZ, 0x9, R18 ;  /* 0x00000009ff137819 */ /* 0x000fce0000011612 */
[----:B------:R-:W-:Y:S02]  /*02f0*/  @P1 IADD3 R16, PT, PT, R16, 0x1, RZ ;  /* 0x0000000110101810 */ /* 0x000fe40007ffe0ff */
[----:B------:R-:W-:Y:S01]  /*0300*/  @!P2 LOP3.LUT R16, RZ, R2, RZ, 0x33, !PT ;  /* 0x00000002ff10a212 */ /* 0x000fe200078e33ff */
[----:B------:R-:W-:-:S03]  /*0310*/  IMAD R15, R15, R0, RZ ;  /* 0x000000000f0f7224 */ /* 0x000fc600078e02ff */
[----:B------:R-:W-:Y:S01]  /*0320*/  LOP3.LUT R4, R16, 0x7ffffff8, RZ, 0xc0, !PT ;  /* 0x7ffffff810047812 */ /* 0x000fe200078ec0ff */
[----:B------:R-:W-:Y:S01]  /*0330*/  IMAD.HI.U32 R10, R11, R15, R10 ;  /* 0x0000000f0b0a7227 */ /* 0x000fe200078e000a */
[----:B------:R-:W-:Y:S02]  /*0340*/  LOP3.LUT R11, R18, 0x7, RZ, 0xc0, !PT ;  /* 0x00000007120b7812 */ /* 0x000fe400078ec0ff */
[----:B------:R-:W-:Y:S01]  /*0350*/  LOP3.LUT R19, R4, R19, RZ, 0xfc, !PT ;  /* 0x0000001304137212 */ /* 0x000fe200078efcff */
[----:B------:R-:W-:Y:S01]  /*0360*/  IMAD.SHL.U32 R2, R5, 0x8, RZ ;  /* 0x0000000805027824 */ /* 0x000fe200078e00ff */
[--C-:B------:R-:W-:Y:S02]  /*0370*/  SHF.R.U32.HI R15, RZ, 0x6, R18.reuse ;  /* 0x00000006ff0f7819 */ /* 0x100fe40000011612 */
[----:B------:R-:W-:Y:S01]  /*0380*/  LEA R17, R16, R11, 0x3 ;  /* 0x0000000b10117211 */ /* 0x000fe200078e18ff */
[----:B------:R-:W-:Y:S01]  /*0390*/  IMAD.HI.U32 R14, R10, R19, RZ ;  /* 0x000000130a0e7227 */ /* 0x000fe200078e00ff */
[----:B------:R-:W-:-:S03]  /*03a0*/  SHF.R.U32.HI R5, RZ, 0x3, R18 ;  /* 0x00000003ff057819 */ /* 0x000fc60000011612 */
[----:B------:R-:W-:Y:S02]  /*03b0*/  IMAD.IADD R11, R15, 0x1, R2 ;  /* 0x000000010f0b7824 */ /* 0x000fe400078e0202 */
[----:B------:R-:W-:Y:S01]  /*03c0*/  IMAD.HI.U32 R4, R10, R17, RZ ;  /* 0x000000110a047227 */ /* 0x000fe200078e00ff */
[----:B------:R-:W-:Y:S02]  /*03d0*/  IADD3 R14, PT, PT, -R14, RZ, RZ ;  /* 0x000000ff0e0e7210 */ /* 0x000fe40007ffe1ff */
[----:B------:R-:W-:Y:S01]  /*03e0*/  LOP3.LUT R5, R2, 0x7, R5, 0xf8, !PT ;  /* 0x0000000702057812 */ /* 0x000fe200078ef805 */
[----:B------:R-:W-:-:S04]  /*03f0*/  IMAD.HI.U32 R2, R10, R11, RZ ;  /* 0x0000000b0a027227 */ /* 0x000fc800078e00ff */
[----:B------:R-:W-:Y:S02]  /*0400*/  IMAD.MOV R4, RZ, RZ, -R4 ;  /* 0x000000ffff047224 */ /* 0x000fe400078e0a04 */
[----:B------:R-:W-:Y:S02]  /*0410*/  IMAD R19, R0, R14, R19 ;  /* 0x0000000e00137224 */ /* 0x000fe400078e0213 */
[----:B------:R-:W-:-:S04]  /*0420*/  IMAD.HI.U32 R10, R10, R5, RZ ;  /* 0x000000050a0a7227 */ /* 0x000fc800078e00ff */
[----:B------:R-:W-:Y:S02]  /*0430*/  IMAD.MOV R2, RZ, RZ, -R2 ;  /* 0x000000ffff027224 */ /* 0x000fe400078e0a02 */
[C---:B------:R-:W-:Y:S01]  /*0440*/  IMAD R17, R0.reuse, R4, R17 ;  /* 0x0000000400117224 */ /* 0x040fe200078e0211 */
[----:B------:R-:W-:Y:S01]  /*0450*/  ISETP.GE.U32.AND P3, PT, R19, R0, PT ;  /* 0x000000001300720c */ /* 0x000fe20003f66070 */
[----:B------:R-:W-:Y:S02]  /*0460*/  IMAD.MOV R10, RZ, RZ, -R10 ;  /* 0x000000ffff0a7224 */ /* 0x000fe400078e0a0a */
[C---:B------:R-:W-:Y:S01]  /*0470*/  IMAD R21, R0.reuse, R2, R11 ;  /* 0x0000000200157224 */ /* 0x040fe200078e020b */
[----:B------:R-:W-:Y:S01]  /*0480*/  ISETP.GE.U32.AND P2, PT, R17, R0, PT ;  /* 0x000000001100720c */ /* 0x000fe20003f46070 */
[----:B------:R-:W-:-:S08]  /*0490*/  IMAD R25, R0, R10, R5 ;  /* 0x0000000a00197224 */ /* 0x000fd000078e0205 */
[--C-:B------:R-:W-:Y:S01]  /*04a0*/  @P3 IMAD.IADD R19, R19, 0x1, -R0.reuse ;  /* 0x0000000113133824 */ /* 0x100fe200078e0a00 */
[-C--:B------:R-:W-:Y:S01]  /*04b0*/  ISETP.GE.U32.AND P1, PT, R21, R0.reuse, PT ;  /* 0x000000001500720c */ /* 0x080fe20003f26070 */
[----:B------:R-:W0:Y:S01]  /*04c0*/  LDC.64 R10, c[0x0][0x380] ;  /* 0x0000e000ff0a7b82 */ /* 0x000e220000000a00 */
[-C--:B------:R-:W-:Y:S02]  /*04d0*/  ISETP.GE.U32.AND P0, PT, R25, R0.reuse, PT ;  /* 0x000000001900720c */ /* 0x080fe40003f06070 */
[-C--:B------:R-:W-:Y:S02]  /*04e0*/  @P2 IADD3 R17, PT, PT, R17, -R0.reuse, RZ ;  /* 0x8000000011112210 */ /* 0x080fe40007ffe0ff */
[-C--:B------:R-:W-:Y:S02]  /*04f0*/  ISETP.GE.U32.AND P4, PT, R19, R0.reuse, PT ;  /* 0x000000001300720c */ /* 0x080fe40003f86070 */
[----:B------:R-:W-:Y:S01]  /*0500*/  ISETP.GE.U32.AND P3, PT, R17, R0, PT ;  /* 0x000000001100720c */ /* 0x000fe20003f66070 */
[----:B------:R-:W1:Y:S04]  /*0510*/  LDC.64 R4, c[0x0][0x3a0] ;  /* 0x0000e800ff047b82 */ /* 0x000e680000000a00 */
[----:B------:R-:W-:-:S02]  /*0520*/  @P1 IMAD.IADD R21, R21, 0x1, -R0 ;  /* 0x0000000115151824 */ /* 0x000fc400078e0a00 */
[----:B------:R-:W-:-:S03]  /*0530*/  @P0 IADD3 R25, PT, PT, R25, -R0, RZ ;  /* 0x8000000019190210 */ /* 0x000fc60007ffe0ff */
[-C--:B------:R-:W-:Y:S02]  /*0540*/  ISETP.GE.U32.AND P2, PT, R21, R0.reuse, PT ;  /* 0x000000001500720c */ /* 0x080fe40003f46070 */
[-C--:B------:R-:W-:Y:S01]  /*0550*/  ISETP.GE.U32.AND P0, PT, R25, R0.reuse, PT ;  /* 0x000000001900720c */ /* 0x080fe20003f06070 */
[--C-:B------:R-:W-:Y:S01]  /*0560*/  @P3 IMAD.IADD R17, R17, 0x1, -R0.reuse ;  /* 0x0000000111113824 */ /* 0x100fe200078e0a00 */
[----:B------:R-:W-:Y:S01]  /*0570*/  ISETP.NE.U32.AND P1, PT, R0, RZ, PT ;  /* 0x000000ff0000720c */ /* 0x000fe20003f25070 */
[----:B------:R-:W-:Y:S01]  /*0580*/  @P4 IMAD.IADD R19, R19, 0x1, -R0 ;  /* 0x0000000113134824 */ /* 0x000fe200078e0a00 */
[----:B------:R-:W-:-:S04]  /*0590*/  LOP3.LUT R2, RZ, R0, RZ, 0x33, !PT ;  /* 0x00000000ff027212 */ /* 0x000fc800078e33ff */
[C---:B------:R-:W-:Y:S02]  /*05a0*/  SEL R14, R2.reuse, R17, !P1 ;  /* 0x00000011020e7207 */ /* 0x040fe40004800000 */
[C---:B------:R-:W-:Y:S02]  /*05b0*/  SEL R19, R2.reuse, R19, !P1 ;  /* 0x0000001302137207 */ /* 0x040fe40004800000 */
[-C--:B------:R-:W-:Y:S01]  /*05c0*/  @P2 IADD3 R21, PT, PT, R21, -R0.reuse, RZ ;  /* 0x8000000015152210 */ /* 0x080fe20007ffe0ff */
[----:B------:R-:W-:Y:S02]  /*05d0*/  @P0 IMAD.IADD R25, R25, 0x1, -R0 ;  /* 0x0000000119190824 */ /* 0x000fe400078e0a00 */
[----:B------:R-:W-:Y:S01]  /*05e0*/  IMAD R16, R19, R0, R14 ;  /* 0x0000000013107224 */ /* 0x000fe200078e020e */
[C---:B------:R-:W-:Y:S02]  /*05f0*/  SEL R21, R2.reuse, R21, !P1 ;  /* 0x0000001502157207 */ /* 0x040fe40004800000 */
[----:B------:R-:W-:-:S03]  /*0600*/  SEL R25, R2, R25, !P1 ;  /* 0x0000001902197207 */ /* 0x000fc60004800000 */
[----:B------:R-:W-:-:S04]  /*0610*/  IMAD R16, R16, R0, R21 ;  /* 0x0000000010107224 */ /* 0x000fc800078e0215 */
[----:B------:R-:W-:-:S04]  /*0620*/  IMAD R16, R16, R0, R25 ;  /* 0x0000000010107224 */ /* 0x000fc800078e0219 */
[----:B------:R-:W-:Y:S01]  /*0630*/  IMAD.SHL.U32 R23, R16, 0x4, RZ ;  /* 0x0000000410177824 */ /* 0x000fe200078e00ff */
[----:B----4-:R-:W-:Y:S01]  /*0640*/  DFMA R6, -R8, R12, R6 ;  /* 0x0000000c0806722b */ /* 0x010fe20000000106 */
[----:B0-----:R-:W-:-:S04]  /*0650*/  IMAD.WIDE R12, R3, 0x8, R10 ;  /* 0x00000008030c7825 */ /* 0x001fc800078e020a */
[----:B-1----:R-:W-:Y:S02]  /*0660*/  IMAD.WIDE R8, R23, 0x8, R4 ;  /* 0x0000000817087825 */ /* 0x002fe400078e0204 */
[----:B------:R0:W-:Y:S04]  /*0670*/  STG.E.64 desc[UR6][R12.64], R6 ;  /* 0x000000060c007986 */ /* 0x0001e8000c101b06 */
[----:B------:R-:W2:Y:S01]  /*0680*/  LDG.E.64 R4, desc[UR6][R8.64] ;  /* 0x0000000608047981 */ /* 0x000ea2000c1e1b00 */
[----:B------:R-:W1:Y:S01]  /*0690*/  S2UR UR5, SR_CgaCtaId ;  /* 0x00000000000579c3 */ /* 0x000e620000008800 */
[C---:B------:R-:W-:Y:S01]  /*06a0*/  SHF.L.U32 R16, R18.reuse, 0x5, RZ ;  /* 0x0000000512107819 */ /* 0x040fe200000006ff */
[----:B------:R-:W-:Y:S01]  /*06b0*/  UMOV UR4, 0x400 ;  /* 0x0000040000047882 */ /* 0x000fe20000000000 */
[----:B------:R-:W-:-:S02]  /*06c0*/  IMAD.SHL.U32 R3, R18, 0x8, RZ ;  /* 0x0000000812037824 */ /* 0x000fc400078e00ff */
[----:B------:R-:W-:-:S04]  /*06d0*/  LOP3.LUT R16, R16, 0x7e0, RZ, 0xc0, !PT ;  /* 0x000007e010107812 */ /* 0x000fc800078ec0ff */
[----:B------:R-:W-:Y:S01]  /*06e0*/  LOP3.LUT R3, R16, 0x1800, R3, 0xf8, !PT ;  /* 0x0000180010037812 */ /* 0x000fe200078ef803 */
[----:B-1----:R-:W-:-:S09]  /*06f0*/  ULEA UR4, UR5, UR4, 0x18 ;  /* 0x0000000405047291 */ /* 0x002fd2000f8ec0ff */
[----:B--2---:R1:W-:Y:S01]  /*0700*/  STS.64 [R3+UR4], R4 ;  /* 0x0000000403007988 */ /* 0x0043e20008000a04 */
[----:B------:R-:W-:Y:S06]  /*0710*/  BAR.SYNC.DEFER_BLOCKING 0x0 ;  /* 0x0000000000007b1d */ /* 0x000fec0000010000 */
[----:B0-----:R-:W2:Y:S04]  /*0720*/  LDG.E.64 R6, desc[UR6][R8.64+0x8] ;  /* 0x0000080608067981 */ /* 0x001ea8000c1e1b00 */
[----:B--2---:R0:W-:Y:S01]  /*0730*/  STS.64 [R3+UR4+0x8], R6 ;  /* 0x0000080603007988 */ /* 0x0041e20008000a04 */
[----:B------:R-:W-:Y:S06]  /*0740*/  BAR.SYNC.DEFER_BLOCKING 0x0 ;  /* 0x0000000000007b1d */ /* 0x000fec0000010000 */
[----:B------:R-:W2:Y:S04]  /*0750*/  LDG.E.64 R12, desc[UR6][R8.64+0x10] ;  /* 0x00001006080c7981 */ /* 0x000ea8000c1e1b00 */
[----:B--2---:R2:W-:Y:S01]  /*0760*/  STS.64 [R3+UR4+0x10], R12 ;  /* 0x0000100c03007988 */ /* 0x0045e20008000a04 */
[----:B------:R-:W-:Y:S06]  /*0770*/  BAR.SYNC.DEFER_BLOCKING 0x0 ;  /* 0x0000000000007b1d */ /* 0x000fec0000010000 */
[----:B------:R3:W4:Y:S01]  /*0780*/  LDG.E.64 R16, desc[UR6][R8.64+0x18] ;  /* 0x0000180608107981 */ /* 0x000722000c1e1b00 */
[----:B------:R-:W-:-:S02]  /*0790*/  ISETP.GE.U32.AND P3, PT, R18, 0x40, PT ;  /* 0x000000401200780c */ /* 0x000fc40003f66070 */
[C---:B------:R-:W-:Y:S02]  /*07a0*/  LEA R22, R18.reuse, 0x100, 0x2 ;  /* 0x0000010012167811 */ /* 0x040fe400078e10ff */
[----:B------:R-:W-:Y:S02]  /*07b0*/  LOP3.LUT R20, R18, 0x300, RZ, 0xc0, !PT ;  /* 0x0000030012147812 */ /* 0x000fe400078ec0ff */
[----:B-1----:R-:W-:Y:S02]  /*07c0*/  LOP3.LUT R5, R22, 0x3fc, RZ, 0xc0, !PT ;  /* 0x000003fc16057812 */ /* 0x002fe400078ec0ff */
[----:B------:R-:W-:Y:S01]  /*07d0*/  IADD3 R18, PT, PT, R0, -0x1, RZ ;  /* 0xffffffff00127810 */ /* 0x000fe20007ffe0ff */
[----:B---3--:R-:W-:-:S04]  /*07e0*/  IMAD.WIDE R8, R23, 0x8, R10 ;  /* 0x0000000817087825 */ /* 0x008fc800078e020a */
[----:B------:R-:W-:Y:S01]  /*07f0*/  IMAD.IADD R20, R20, 0x1, R5 ;  /* 0x0000000114147824 */ /* 0x000fe200078e0205 */
[----:B------:R-:W-:Y:S01]  /*0800*/  ISETP.NE.AND P0, PT, R15, 0x1, PT ;  /* 0x000000010f00780c */ /* 0x000fe20003f05270 */
[--C-:B------:R-:W-:Y:S01]  /*0810*/  IMAD.IADD R4, R25, 0x1, R18.reuse ;  /* 0x0000000119047824 */ /* 0x100fe200078e0212 */
[----:B------:R-:W-:Y:S01]  /*0820*/  ISETP.NE.AND P1, PT, R15, 0x2, PT ;  /* 0x000000020f00780c */ /* 0x000fe20003f25270 */
[--C-:B------:R-:W-:Y:S01]  /*0830*/  IMAD.IADD R5, R21, 0x1, R18.reuse ;  /* 0x0000000115057824 */ /* 0x100fe200078e0212 */
[----:B------:R-:W-:Y:S01]  /*0840*/  ISETP.NE.AND P2, PT, R15, 0x3, PT ;  /* 0x000000030f00780c */ /* 0x000fe20003f45270 */
[----:B0-----:R-:W-:Y:S01]  /*0850*/  IMAD.IADD R7, R19, 0x1, R18 ;  /* 0x0000000113077824 */ /* 0x001fe200078e0212 */
[----:B------:R-:W-:Y:S02]  /*0860*/  IADD3 R6, PT, PT, R14, R18, RZ ;  /* 0x000000120e067210 */ /* 0x000fe40007ffe0ff */
[----:B--2---:R-:W-:Y:S02]  /*0870*/  CS2R R12, SRZ ;  /* 0x00000000000c7805 */ /* 0x004fe4000001ff00 */
[----:B------:R-:W-:Y:S01]  /*0880*/  LEA R24, R20, UR4, 0x3 ;  /* 0x0000000414187c11 */ /* 0x000fe2000f8e18ff */
[----:B------:R-:W-:Y:S01]  /*0890*/  IMAD.WIDE.U32 R14, R15, 0x8, R8 ;  /* 0x000000080f0e7825 */ /* 0x000fe200078e0008 */
[----:B----4-:R0:W-:Y:S01]  /*08a0*/  STS.64 [R3+UR4+0x18], R16 ;  /* 0x0000181003007988 */ /* 0x0101e20008000a04 */
[----:B------:R-:W-:Y:S06]  /*08b0*/  BAR.SYNC.DEFER_BLOCKING 0x0 ;  /* 0x0000000000007b1d */ /* 0x000fec0000010000 */
[----:B------:R-:W-:Y:S05]  /*08c0*/  @!P3 BRA `(.L_x_23) ;  /* 0x000000040010b947 */ /* 0x000fea0003800000 */
[----:B------:R-:W-:Y:S02]  /*08d0*/  IABS R12, R0 ;  /* 0x00000000000c7213 */ /* 0x000fe40000000000 */
[----:B------:R-:W-:Y:S02]  /*08e0*/  IABS R20, R5 ;  /* 0x0000000500147213 */ /* 0x000fe40000000000 */
[----:B------:R-:W1:Y:S01]  /*08f0*/  I2F.RP R13, R12 ;  /* 0x0000000c000d7306 */ /* 0x000e620000209400 */
[----:B------:R-:W-:-:S07]  /*0900*/  IABS R21, R4 ;  /* 0x0000000400157213 */ /* 0x000fce0000000000 */
[----:B-1----:R-:W0:Y:S02]  /*0910*/  MUFU.RCP R13, R13 ;  /* 0x0000000d000d7308 */ /* 0x002e240000001000 */
[----:B0-----:R-:W-:Y:S01]  /*0920*/  VIADD R16, R13, 0xffffffe ;  /* 0x0ffffffe0d107836 */ /* 0x001fe20000000000 */
[----:B------:R-:W-:-:S05]  /*0930*/  IABS R13, R7 ;  /* 0x00000007000d7213 */ /* 0x000fca0000000000 */
[----:B------:R0:W1:Y:S02]  /*0940*/  F2I.FTZ.U32.TRUNC.NTZ R17, R16 ;  /* 0x0000001000117305 */ /* 0x000064000021f000 */
[----:B0-----:R-:W-:Y:S01]  /*0950*/  IMAD.MOV.U32 R16, RZ, RZ, RZ ;  /* 0x000000ffff107224 */ /* 0x001fe200078e00ff */
[----:B-1----:R-:W-:-:S05]  /*0960*/  IADD3 R19, PT, PT, RZ, -R17, RZ ;  /* 0x80000011ff137210 */ /* 0x002fca0007ffe0ff */
[----:B------:R-:W-:-:S04]  /*0970*/  IMAD R19, R19, R12, RZ ;  /* 0x0000000c13137224 */ /* 0x000fc800078e02ff */
[----:B------:R-:W-:Y:S01]  /*0980*/  IMAD.HI.U32 R18, R17, R19, R16 ;  /* 0x0000001311127227 */ /* 0x000fe200078e0010 */
[----:B------:R-:W-:-:S03]  /*0990*/  IABS R17, R6 ;  /* 0x0000000600117213 */ /* 0x000fc60000000000 */
[----:B------:R-:W-:Y:S02]  /*09a0*/  IMAD.MOV.U32 R19, RZ, RZ, R20 ;  /* 0x000000ffff137224 */ /* 0x000fe400078e0014 */
[----:B------:R-:W-:-:S04]  /*09b0*/  IMAD.HI.U32 R16, R18, R21, RZ ;  /* 0x0000001512107227 */ /* 0x000fc800078e00ff */
[----:B------:R-:W-:Y:S01]  /*09c0*/  IMAD.HI.U32 R20, R18, R19, RZ ;  /* 0x0000001312147227 */ /* 0x000fe200078e00ff */
[----:B------:R-:W-:-:S03]  /*09d0*/  IADD3 R16, PT, PT, -R16, RZ, RZ ;  /* 0x000000ff10107210 */ /* 0x000fc60007ffe1ff */
[----:B------:R-:W-:-:S04]  /*09e0*/  IMAD.HI.U32 R22, R18, R17, RZ ;  /* 0x0000001112167227 */ /* 0x000fc800078e00ff */
[----:B------:R-:W-:Y:S02]  /*09f0*/  IMAD.MOV R20, RZ, RZ, -R20 ;  /* 0x000000ffff147224 */ /* 0x000fe400078e0a14 */
[----:B------:R-:W-:-:S04]  /*0a00*/  IMAD.HI.U32 R18, R18, R13, RZ ;  /* 0x0000000d12127227 */ /* 0x000fc800078e00ff */
[----:B------:R-:W-:Y:S01]  /*0a10*/  IMAD.MOV R22, RZ, RZ, -R22 ;  /* 0x000000ffff167224 */ /* 0x000fe200078e0a16 */
[----:B------:R-:W-:Y:S01]  /*0a20*/  IADD3 R18, PT, PT, -R18, RZ, RZ ;  /* 0x000000ff12127210 */ /* 0x000fe20007ffe1ff */
[C---:B------:R-:W-:Y:S02]  /*0a30*/  IMAD R21, R12.reuse, R16, R21 ;  /* 0x000000100c157224 */ /* 0x040fe400078e0215 */
[C---:B------:R-:W-:Y:S02]  /*0a40*/  IMAD R19, R12.reuse, R20, R19 ;  /* 0x000000140c137224 */ /* 0x040fe400078e0213 */
[C---:B------:R-:W-:Y:S01]  /*0a50*/  IMAD R17, R12.reuse, R22, R17 ;  /* 0x000000160c117224 */ /* 0x040fe200078e0211 */
[C---:B------:R-:W-:Y:S01]  /*0a60*/  ISETP.GT.U32.AND P4, PT, R12.reuse, R21, PT ;  /* 0x000000150c00720c */ /* 0x040fe20003f84070 */
[C---:B------:R-:W-:Y:S01]  /*0a70*/  IMAD R13, R12.reuse, R18, R13 ;  /* 0x000000120c0d7224 */ /* 0x040fe200078e020d */
[C---:B------:R-:W-:Y:S02]  /*0a80*/  ISETP.GT.U32.AND P5, PT, R12.reuse, R19, PT ;  /* 0x000000130c00720c */ /* 0x040fe40003fa4070 */
[----:B------:R-:W-:-:S02]  /*0a90*/  ISETP.GT.U32.AND P6, PT, R12, R17, PT ;  /* 0x000000110c00720c */ /* 0x000fc40003fc4070 */
[----:B------:R-:W-:-:S07]  /*0aa0*/  ISETP.GT.U32.AND P3, PT, R12, R13, PT ;  /* 0x0000000d0c00720c */ /* 0x000fce0003f64070 */
[--C-:B------:R-:W-:Y:S02]  /*0ab0*/  @!P4 IMAD.IADD R21, R21, 0x1, -R12.reuse ;  /* 0x000000011515c824 */ /* 0x100fe400078e0a0c */
[--C-:B------:R-:W-:Y:S02]  /*0ac0*/  @!P5 IMAD.IADD R19, R19, 0x1, -R12.reuse ;  /* 0x000000011313d824 */ /* 0x100fe400078e0a0c */
[----:B------:R-:W-:Y:S02]  /*0ad0*/  @!P6 IADD3 R17, PT, PT, R17, -R12, RZ ;  /* 0x8000000c1111e210 */ /* 0x000fe40007ffe0ff */
[C---:B------:R-:W-:Y:S01]  /*0ae0*/  ISETP.GT.U32.AND P5, PT, R12.reuse, R21, PT ;  /* 0x000000150c00720c */ /* 0x040fe20003fa4070 */
[----:B------:R-:W-:Y:S01]  /*0af0*/  @!P3 IMAD.IADD R13, R13, 0x1, -R12 ;  /* 0x000000010d0db824 */ /* 0x000fe200078e0a0c */
[C---:B------:R-:W-:Y:S02]  /*0b00*/  ISETP.GT.U32.AND P6, PT, R12.reuse, R19, PT ;  /* 0x000000130c00720c */ /* 0x040fe40003fc4070 */
[----:B------:R-:W-:-:S02]  /*0b10*/  ISETP.GT.U32.AND P3, PT, R12, R17, PT ;  /* 0x000000110c00720c */ /* 0x000fc40003f64070 */
[----:B------:R-:W-:-:S07]  /*0b20*/  ISETP.GT.U32.AND P4, PT, R12, R13, PT ;  /* 0x0000000d0c00720c */ /* 0x000fce0003f84070 */
[--C-:B------:R-:W-:Y:S01]  /*0b30*/  @!P5 IMAD.IADD R21, R21, 0x1, -R12.reuse ;  /* 0x000000011515d824 */ /* 0x100fe200078e0a0c */
[----:B------:R-:W-:Y:S02]  /*0b40*/  ISETP.GE.AND P5, PT, R6, RZ, PT ;  /* 0x000000ff0600720c */ /* 0x000fe40003fa6270 */
[----:B------:R-:W-:Y:S01]  /*0b50*/  @!P6 IADD3 R19, PT, PT, R19, -R12, RZ ;  /* 0x8000000c1313e210 */ /* 0x000fe20007ffe0ff */
[--C-:B------:R-:W-:Y:S01]  /*0b60*/  @!P3 IMAD.IADD R17, R17, 0x1, -R12.reuse ;  /* 0x000000011111b824 */ /* 0x100fe200078e0a0c */
[----:B------:R-:W-:Y:S01]  /*0b70*/  ISETP.GE.AND P6, PT, R7, RZ, PT ;  /* 0x000000ff0700720c */ /* 0x000fe20003fc6270 */
[----:B------:R-:W-:Y:S01]  /*0b80*/  @!P4 IMAD.IADD R13, R13, 0x1, -R12 ;  /* 0x000000010d0dc824 */ /* 0x000fe200078e0a0c */
[----:B------:R-:W-:Y:S02]  /*0b90*/  ISETP.GE.AND P3, PT, R5, RZ, PT ;  /* 0x000000ff0500720c */ /* 0x000fe40003f66270 */
[----:B------:R-:W-:-:S05]  /*0ba0*/  ISETP.GE.AND P4, PT, R4, RZ, PT ;  /* 0x000000ff0400720c */ /* 0x000fca0003f86270 */
[----:B------:R-:W-:Y:S02]  /*0bb0*/  @!P5 IADD3 R17, PT, PT, -R17, RZ, RZ ;  /* 0x000000ff1111d210 */ /* 0x000fe40007ffe1ff */
[----:B------:R-:W-:Y:S02]  /*0bc0*/  ISETP.NE.AND P5, PT, R0, RZ, PT ;  /* 0x000000ff0000720c */ /* 0x000fe40003fa5270 */
[----:B------:R-:W-:Y:S02]  /*0bd0*/  @!P6 IMAD.MOV R13, RZ, RZ, -R13 ;  /* 0x000000ffff0de224 */ /* 0x000fe400078e0a0d */
[----:B------:R-:W-:Y:S01]  /*0be0*/  @!P3 IMAD.MOV R19, RZ, RZ, -R19 ;  /* 0x000000ffff13b224 */ /* 0x000fe200078e0a13 */
[C---:B------:R-:W-:Y:S02]  /*0bf0*/  SEL R17, R2.reuse, R17, !P5 ;  /* 0x0000001102117207 */ /* 0x040fe40006800000 */
[----:B------:R-:W-:Y:S02]  /*0c00*/  SEL R13, R2, R13, !P5 ;  /* 0x0000000d020d7207 */ /* 0x000fe40006800000 */
[----:B------:R-:W-:-:S02]  /*0c10*/  @!P4 IADD3 R21, PT, PT, -R21, RZ, RZ ;  /* 0x000000ff1515c210 */ /* 0x000fc40007ffe1ff */
[C---:B------:R-:W-:Y:S01]  /*0c20*/  SEL R19, R2.reuse, R19, !P5 ;  /* 0x0000001302137207 */ /* 0x040fe20006800000 */
[-C--:B------:R-:W-:Y:S01]  /*0c30*/  IMAD R13, R13, R0.reuse, R17 ;  /* 0x000000000d0d7224 */ /* 0x080fe200078e0211 */
[----:B------:R-:W-:Y:S01]  /*0c40*/  SEL R21, R2, R21, !P5 ;  /* 0x0000001502157207 */ /* 0x000fe20006800000 */
[----:B------:R-:W2:Y:S02]  /*0c50*/  LDG.E.64 R16, desc[UR6][R8.64] ;  /* 0x0000000608107981 */ /* 0x000ea4000c1e1b00 */
[-C--:B------:R-:W-:Y:S02]  /*0c60*/  IMAD R13, R13, R0.reuse, R19 ;  /* 0x000000000d0d7224 */ /* 0x080fe400078e0213 */
[----:B------:R-:W-:Y:S02]  /*0c70*/  LDS.64 R18, [R24] ;  /* 0x0000000018127984 */ /* 0x000fe40000000a00 */
[----:B------:R-:W-:Y:S02]  /*0c80*/  IMAD R13, R13, R0, R21 ;  /* 0x000000000d0d7224 */ /* 0x000fe400078e0215 */
[----:B------:R-:W0:Y:S02]  /*0c90*/  LDS.64 R20, [R3+UR4] ;  /* 0x0000000403147984 */ /* 0x000e240008000a00 */
[----:B------:R-:W-:-:S04]  /*0ca0*/  IMAD.SHL.U32 R13, R13, 0x4, RZ ;  /* 0x000000040d0d7824 */ /* 0x000fc800078e00ff */
[----:B------:R-:W-:-:S05]  /*0cb0*/  IMAD.WIDE R22, R13, 0x8, R10 ;  /* 0x000000080d167825 */ /* 0x000fca00078e020a */
[----:B------:R-:W0:Y:S01]  /*0cc0*/  LDG.E.64 R12, desc[UR6][R22.64] ;  /* 0x00000006160c7981 */ /* 0x000e22000c1e1b00 */
[----:B------:R-:W-:Y:S05]  /*0cd0*/  WARPSYNC.ALL ;  /* 0x0000000000007948 */ /* 0x000fea0003800000 */
[----:B------:R-:W-:Y:S06]  /*0ce0*/  BAR.SYNC.DEFER_BLOCKING 0x0 ;  /* 0x0000000000007b1d */ /* 0x000fec0000010000 */
[----:B0-----:R-:W-:-:S08]  /*0cf0*/  DFMA R12, R20, R12, RZ ;  /* 0x0000000c140c722b */ /* 0x001fd000000000ff */
[----:B--2---:R-:W-:-:S11]  /*0d00*/  DFMA R12, -R18, R16, R12 ;  /* 0x00000010120c722b */ /* 0x004fd6000000010c */
.L_x_23:
[----:B------:R-:W-:Y:S05]  /*0d10*/  @!P0 BRA `(.L_x_24) ;  /* 0x0000000400188947 */ /* 0x000fea0003800000 */
[----:B------:R-:W-:Y:S01]  /*0d20*/  IABS R18, R0 ;  /* 0x0000000000127213 */ /* 0x000fe20000000000 */
[----:B0-----:R-:W-:Y:S01]  /*0d30*/  IMAD.MOV.U32 R16, RZ, RZ, RZ ;  /* 0x000000ffff107224 */ /* 0x001fe200078e00ff */
[----:B------:R-:W-:Y:S02]  /*0d40*/  IABS R25, R4 ;  /* 0x0000000400197213 */ /* 0x000fe40000000000 */
[----:B------:R-:W0:Y:S01]  /*0d50*/  I2F.RP R19, R18 ;  /* 0x0000001200137306 */ /* 0x000e220000209400 */
[----:B------:R-:W-:Y:S02]  /*0d60*/  IABS R23, R6 ;  /* 0x0000000600177213 */ /* 0x000fe40000000000 */
[----:B------:R-:W-:-:S05]  /*0d70*/  IABS R20, R5 ;  /* 0x0000000500147213 */ /* 0x000fca0000000000 */
[----:B0-----:R-:W0:Y:S02]  /*0d80*/  MUFU.RCP R19, R19 ;  /* 0x0000001300137308 */ /* 0x001e240000001000 */
[----:B0-----:R-:W-:-:S06]  /*0d90*/  VIADD R17, R19, 0xffffffe ;  /* 0x0ffffffe13117836 */ /* 0x001fcc0000000000 */
[----:B------:R-:W0:Y:S02]  /*0da0*/  F2I.FTZ.U32.TRUNC.NTZ R17, R17 ;  /* 0x0000001100117305 */ /* 0x000e24000021f000 */
[----:B0-----:R-:W-:-:S05]  /*0db0*/  IADD3 R21, PT, PT, RZ, -R17, RZ ;  /* 0x80000011ff157210 */ /* 0x001fca0007ffe0ff */
[----:B------:R-:W-:-:S04]  /*0dc0*/  IMAD R21, R21, R18, RZ ;  /* 0x0000001215157224 */ /* 0x000fc800078e02ff */
[----:B------:R-:W-:Y:S01]  /*0dd0*/  IMAD.HI.U32 R16, R17, R21, R16 ;  /* 0x0000001511107227 */ /* 0x000fe200078e0010 */
[----:B------:R-:W-:-:S05]  /*0de0*/  IABS R21, R7 ;  /* 0x0000000700157213 */ /* 0x000fca0000000000 */
[----:B------:R-:W-:-:S04]  /*0df0*/  IMAD.HI.U32 R19, R16, R25, RZ ;  /* 0x0000001910137227 */ /* 0x000fc800078e00ff */
[----:B------:R-:W-:Y:S01]  /*0e00*/  IMAD.MOV R17, RZ, RZ, -R19 ;  /* 0x000000ffff117224 */ /* 0x000fe200078e0a13 */
[----:B------:R-:W-:Y:S01]  /*0e10*/  MOV R19, R20 ;  /* 0x0000001400137202 */ /* 0x000fe20000000f00 */
[----:B------:R-:W-:-:S04]  /*0e20*/  IMAD.HI.U32 R20, R16, R23, RZ ;  /* 0x0000001710147227 */ /* 0x000fc800078e00ff */
[----:B------:R-:W-:-:S04]  /*0e30*/  IMAD.HI.U32 R22, R16, R21, RZ ;  /* 0x0000001510167227 */ /* 0x000fc800078e00ff */
        /* <DEDUP_REMOVED lines=14> */
[C---:B------:R-:W-:Y:S02]  /*0f20*/  ISETP.GT.U32.AND P6, PT, R18.reuse, R17, PT ;  /* 0x000000111200720c */ /* 0x040fe40003fc4070 */
[----:B------:R-:W-:Y:S01]  /*0f30*/  @!P5 IADD3 R25, PT, PT, R25, -R18, RZ ;  /* 0x800000121919d210 */ /* 0x000fe20007ffe0ff */
[----:B------:R-:W-:Y:S01]  /*0f40*/  @!P3 IMAD.IADD R19, R19, 0x1, -R18 ;  /* 0x000000011313b824 */ /* 0x000fe200078e0a12 */
[C---:B------:R-:W-:Y:S02]  /*0f50*/  ISETP.GT.U32.AND P0, PT, R18.reuse, R23, PT ;  /* 0x000000171200720c */ /* 0x040fe40003f04070 */
[C---:B------:R-:W-:Y:S02]  /*0f60*/  ISETP.GT.U32.AND P3, PT, R18.reuse, R25, PT ;  /* 0x000000191200720c */ /* 0x040fe40003f64070 */
[----:B------:R-:W-:Y:S02]  /*0f70*/  ISETP.GT.U32.AND P4, PT, R18, R19, PT ;  /* 0x000000131200720c */ /* 0x000fe40003f84070 */
[----:B------:R-:W-:-:S03]  /*0f80*/  ISETP.GE.AND P5, PT, R6, RZ, PT ;  /* 0x000000ff0600720c */ /* 0x000fc60003fa6270 */
[----:B------:R-:W-:Y:S01]  /*0f90*/  @!P6 IMAD.IADD R17, R17, 0x1, -R18 ;  /* 0x000000011111e824 */ /* 0x000fe200078e0a12 */
[----:B------:R-:W-:-:S03]  /*0fa0*/  ISETP.GE.AND P6, PT, R7, RZ, PT ;  /* 0x000000ff0700720c */ /* 0x000fc60003fc6270 */
[----:B------:R-:W-:Y:S02]  /*0fb0*/  @!P0 IADD3 R23, PT, PT, R23, -R18, RZ ;  /* 0x8000001217178210 */ /* 0x000fe40007ffe0ff */
[----:B------:R-:W-:Y:S01]  /*0fc0*/  ISETP.GE.AND P0, PT, R5, RZ, PT ;  /* 0x000000ff0500720c */ /* 0x000fe20003f06270 */
[--C-:B------:R-:W-:Y:S01]  /*0fd0*/  @!P3 IMAD.IADD R25, R25, 0x1, -R18.reuse ;  /* 0x000000011919b824 */ /* 0x100fe200078e0a12 */
[----:B------:R-:W-:Y:S01]  /*0fe0*/  ISETP.GE.AND P3, PT, R4, RZ, PT ;  /* 0x000000ff0400720c */ /* 0x000fe20003f66270 */
[----:B------:R-:W-:Y:S01]  /*0ff0*/  @!P4 IMAD.IADD R19, R19, 0x1, -R18 ;  /* 0x000000011313c824 */ /* 0x000fe200078e0a12 */
[----:B------:R-:W-:Y:S01]  /*1000*/  MOV R21, R23 ;  /* 0x0000001700157202 */ /* 0x000fe20000000f00 */
[----:B------:R-:W-:Y:S01]  /*1010*/  IMAD.MOV.U32 R23, RZ, RZ, R25 ;  /* 0x000000ffff177224 */ /* 0x000fe200078e0019 */
[----:B------:R-:W-:-:S03]  /*1020*/  ISETP.NE.AND P4, PT, R0, RZ, PT ;  /* 0x000000ff0000720c */ /* 0x000fc60003f85270 */
[----:B------:R-:W-:Y:S01]  /*1030*/  @!P5 IMAD.MOV R21, RZ, RZ, -R21 ;  /* 0x000000ffff15d224 */ /* 0x000fe200078e0a15 */
[----:B------:R-:W-:-:S03]  /*1040*/  @!P6 IADD3 R23, PT, PT, -R23, RZ, RZ ;  /* 0x000000ff1717e210 */ /* 0x000fc60007ffe1ff */
[----:B------:R-:W-:Y:S01]  /*1050*/  @!P0 IMAD.MOV R19, RZ, RZ, -R19 ;  /* 0x000000ffff138224 */ /* 0x000fe200078e0a13 */
[C---:B------:R-:W-:Y:S01]  /*1060*/  SEL R21, R2.reuse, R21, !P4 ;  /* 0x0000001502157207 */ /* 0x040fe20006000000 */
[----:B------:R-:W-:Y:S01]  /*1070*/  @!P3 IMAD.MOV R17, RZ, RZ, -R17 ;  /* 0x000000ffff11b224 */ /* 0x000fe200078e0a11 */
[C---:B------:R-:W-:Y:S02]  /*1080*/  SEL R23, R2.reuse, R23, !P4 ;  /* 0x0000001702177207 */ /* 0x040fe40006000000 */
[C---:B------:R-:W-:Y:S02]  /*1090*/  SEL R19, R2.reuse, R19, !P4 ;  /* 0x0000001302137207 */ /* 0x040fe40006000000 */
[----:B------:R-:W-:Y:S01]  /*10a0*/  SEL R17, R2, R17, !P4 ;  /* 0x0000001102117207 */ /* 0x000fe20006000000 */
[----:B------:R-:W-:-:S04]  /*10b0*/  IMAD R23, R23, R0, R21 ;  /* 0x0000000017177224 */ /* 0x000fc800078e0215 */
[-C--:B------:R-:W-:Y:S02]  /*10c0*/  IMAD R23, R23, R0.reuse, R19 ;  /* 0x0000000017177224 */ /* 0x080fe400078e0213 */
[----:B------:R-:W-:Y:S02]  /*10d0*/  LDS.64 R18, [R24+0x8] ;  /* 0x0000080018127984 */ /* 0x000fe40000000a00 */
[----:B------:R-:W-:Y:S02]  /*10e0*/  IMAD R23, R23, R0, R17 ;  /* 0x0000000017177224 */ /* 0x000fe400078e0211 */
[----:B------:R-:W2:Y:S03]  /*10f0*/  LDG.E.64 R16, desc[UR6][R8.64+0x8] ;  /* 0x0000080608107981 */ /* 0x000ea6000c1e1b00 */
[----:B------:R-:W-:Y:S02]  /*1100*/  SHF.L.U32 R21, R23, 0x2, RZ ;  /* 0x0000000217157819 */ /* 0x000fe400000006ff */
[----:B------:R-:W0:Y:S03]  /*1110*/  LDS.64 R22, [R3+UR4+0x8] ;  /* 0x0000080403167984 */ /* 0x000e260008000a00 */
[----:B------:R-:W-:-:S06]  /*1120*/  IMAD.WIDE R20, R21, 0x8, R10 ;  /* 0x0000000815147825 */ /* 0x000fcc00078e020a */
[----:B------:R-:W0:Y:S01]  /*1130*/  LDG.E.64 R20, desc[UR6][R20.64+0x8] ;  /* 0x0000080614147981 */ /* 0x000e22000c1e1b00 */
[----:B------:R-:W-:Y:S05]  /*1140*/  WARPSYNC.ALL ;  /* 0x0000000000007948 */ /* 0x000fea0003800000 */
[----:B------:R-:W-:Y:S06]  /*1150*/  BAR.SYNC.DEFER_BLOCKING 0x0 ;  /* 0x0000000000007b1d */ /* 0x000fec0000010000 */
[----:B0-----:R-:W-:-:S08]  /*1160*/  DFMA R12, R22, R20, R12 ;  /* 0x00000014160c722b */ /* 0x001fd0000000000c */
[----:B--2---:R-:W-:-:S11]  /*1170*/  DFMA R12, -R18, R16, R12 ;  /* 0x00000010120c722b */ /* 0x004fd6000000010c */
.L_x_24:
[----:B------:R-:W-:Y:S05]  /*1180*/  @!P1 BRA `(.L_x_25) ;  /* 0x0000000400189947 */ /* 0x000fea0003800000 */
[----:B------:R-:W-:Y:S02]  /*1190*/  IABS R18, R0 ;  /* 0x0000000000127213 */ /* 0x000fe40000000000 */
[----:B0-----:R-:W-:Y:S02]  /*11a0*/  MOV R16, RZ ;  /* 0x000000ff00107202 */ /* 0x001fe40000000f00 */
[----:B------:R-:W0:Y:S01]  /*11b0*/  I2F.RP R19, R18 ;  /* 0x0000001200137306 */ /* 0x000e220000209400 */
[----:B------:R-:W-:Y:S02]  /*11c0*/  IABS R22, R4 ;  /* 0x0000000400167213 */ /* 0x000fe40000000000 */
[----:B------:R-:W-:Y:S02]  /*11d0*/  IABS R23, R6 ;  /* 0x0000000600177213 */ /* 0x000fe40000000000 */
[----:B------:R-:W-:-:S03]  /*11e0*/  ISETP.GE.AND P5, PT, R7, RZ, PT ;  /* 0x000000ff0700720c */ /* 0x000fc60003fa6270 */
[----:B0-----:R-:W0:Y:S02]  /*11f0*/  MUFU.RCP R19, R19 ;  /* 0x0000001300137308 */ /* 0x001e240000001000 */
[----:B0-----:R-:W-:Y:S01]  /*1200*/  VIADD R20, R19, 0xffffffe ;  /* 0x0ffffffe13147836 */ /* 0x001fe20000000000 */
[----:B------:R-:W-:-:S05]  /*1210*/  IABS R19, R7 ;  /* 0x0000000700137213 */ /* 0x000fca0000000000 */
[----:B------:R-:W0:Y:S02]  /*1220*/  F2I.FTZ.U32.TRUNC.NTZ R17, R20 ;  /* 0x0000001400117305 */ /* 0x000e24000021f000 */
[----:B0-----:R-:W-:-:S04]  /*1230*/  IMAD.MOV R21, RZ, RZ, -R17 ;  /* 0x000000ffff157224 */ /* 0x001fc800078e0a11 */
        /* <DEDUP_REMOVED lines=8> */
[----:B------:R-:W-:-:S04]  /*12c0*/  IMAD.HI.U32 R16, R16, R21, RZ ;  /* 0x0000001510107227 */ /* 0x000fc800078e00ff */
[----:B------:R-:W-:Y:S02]  /*12d0*/  IMAD.MOV R25, RZ, RZ, -R25 ;  /* 0x000000ffff197224 */ /* 0x000fe400078e0a19 */
[----:B------:R-:W-:Y:S02]  /*12e0*/  IMAD.MOV R20, RZ, RZ, -R20 ;  /* 0x000000ffff147224 */ /* 0x000fe400078e0a14 */
[C---:B------:R-:W-:Y:S02]  /*12f0*/  IMAD R23, R18.reuse, R22, R23 ;  /* 0x0000001612177224 */ /* 0x040fe400078e0217 */
[----:B------:R-:W-:Y:S02]  /*1300*/  IMAD.MOV R16, RZ, RZ, -R16 ;  /* 0x000000ffff107224 */ /* 0x000fe400078e0a10 */
[C---:B------:R-:W-:Y:S01]  /*1310*/  IMAD R25, R18.reuse, R25, R19 ;  /* 0x0000001912197224 */ /* 0x040fe200078e0213 */
[C---:B------:R-:W-:Y:S01]  /*1320*/  ISETP.GT.U32.AND P3, PT, R18.reuse, R23, PT ;  /* 0x000000171200720c */ /* 0x040fe20003f64070 */
[----:B------:R-:W-:-:S02]  /*1330*/  IMAD R17, R18, R20, R17 ;  /* 0x0000001412117224 */ /* 0x000fc400078e0211 */
[C---:B------:R-:W-:Y:S01]  /*1340*/  IMAD R19, R18.reuse, R16, R21 ;  /* 0x0000001012137224 */ /* 0x040fe200078e0215 */
[C---:B------:R-:W-:Y:S02]  /*1350*/  ISETP.GT.U32.AND P4, PT, R18.reuse, R25, PT ;  /* 0x000000191200720c */ /* 0x040fe40003f84070 */
[C---:B------:R-:W-:Y:S02]  /*1360*/  ISETP.GT.U32.AND P0, PT, R18.reuse, R17, PT ;  /* 0x000000111200720c */ /* 0x040fe40003f04070 */
[----:B------:R-:W-:-:S05]  /*1370*/  ISETP.GT.U32.AND P1, PT, R18, R19, PT ;  /* 0x000000131200720c */ /* 0x000fca0003f24070 */
[----:B------:R-:W-:-:S04]  /*1380*/  @!P3 IMAD.IADD R23, R23, 0x1, -R18 ;  /* 0x000000011717b824 */ /* 0x000fc800078e0a12 */
[----:B------:R-:W-:Y:S01]  /*1390*/  @!P4 IMAD.IADD R25, R25, 0x1, -R18 ;  /* 0x000000011919c824 */ /* 0x000fe200078e0a12 */
[----:B------:R-:W-:Y:S02]  /*13a0*/  ISETP.GE.AND P4, PT, R6, RZ, PT ;  /* 0x000000ff0600720c */ /* 0x000fe40003f86270 */
[-C--:B------:R-:W-:Y:S02]  /*13b0*/  @!P0 IADD3 R17, PT, PT, R17, -R18.reuse, RZ ;  /* 0x8000001211118210 */ /* 0x080fe40007ffe0ff */
[----:B------:R-:W-:Y:S02]  /*13c0*/  @!P1 IADD3 R19, PT, PT, R19, -R18, RZ ;  /* 0x8000001213139210 */ /* 0x000fe40007ffe0ff */
[C---:B------:R-:W-:Y:S02]  /*13d0*/  ISETP.GT.U32.AND P0, PT, R18.reuse, R23, PT ;  /* 0x000000171200720c */ /* 0x040fe40003f04070 */
[C---:B------:R-:W-:Y:S02]  /*13e0*/  ISETP.GT.U32.AND P6, PT, R18.reuse, R17, PT ;  /* 0x000000111200720c */ /* 0x040fe40003fc4070 */
[----:B------:R-:W-:-:S02]  /*13f0*/  ISETP.GT.U32.AND P1, PT, R18, R25, PT ;  /* 0x000000191200720c */ /* 0x000fc40003f24070 */
[----:B------:R-:W-:-:S07]  /*1400*/  ISETP.GT.U32.AND P3, PT, R18, R19, PT ;  /* 0x000000131200720c */ /* 0x000fce0003f64070 */
[--C-:B------:R-:W-:Y:S01]  /*1410*/  @!P0 IMAD.IADD R23, R23, 0x1, -R18.reuse ;  /* 0x0000000117178824 */ /* 0x100fe200078e0a12 */
[----:B------:R-:W-:Y:S01]  /*1420*/  ISETP.GE.AND P0, PT, R4, RZ, PT ;  /* 0x000000ff0400720c */ /* 0x000fe20003f06270 */
[--C-:B------:R-:W-:Y:S01]  /*1430*/  @!P6 IMAD.IADD R17, R17, 0x1, -R18.reuse ;  /* 0x000000011111e824 */ /* 0x100fe200078e0a12 */
[----:B------:R-:W-:Y:S01]  /*1440*/  ISETP.GE.AND P6, PT, R5, RZ, PT ;  /* 0x000000ff0500720c */ /* 0x000fe20003fc6270 */
[----:B------:R-:W-:Y:S01]  /*1450*/  IMAD.MOV.U32 R21, RZ, RZ, R23 ;  /* 0x000000ffff157224 */ /* 0x000fe200078e0017 */
[----:B------:R-:W-:Y:S01]  /*1460*/  @!P1 IADD3 R25, PT, PT, R25, -R18, RZ ;  /* 0x8000001219199210 */ /* 0x000fe20007ffe0ff */
[----:B------:R-:W-:Y:S01]  /*1470*/  @!P3 IMAD.IADD R19, R19, 0x1, -R18 ;  /* 0x000000011313b824 */ /* 0x000fe200078e0a12 */
[----:B------:R-:W-:Y:S01]  /*1480*/  ISETP.NE.AND P1, PT, R0, RZ, PT ;  /* 0x000000ff0000720c */ /* 0x000fe20003f25270 */
[----:B------:R-:W-:Y:S01]  /*1490*/  @!P4 IMAD.MOV R21, RZ, RZ, -R21 ;  /* 0x000000ffff15c224 */ /* 0x000fe200078e0a15 */
[----:B------:R-:W-:-:S04]  /*14a0*/  MOV R23, R25 ;  /* 0x0000001900177202 */ /* 0x000fc80000000f00 */
[C---:B------:R-:W-:Y:S01]  /*14b0*/  SEL R21, R2.reuse, R21, !P1 ;  /* 0x0000001502157207 */ /* 0x040fe20004800000 */
[----:B------:R-:W-:Y:S02]  /*14c0*/  @!P5 IMAD.MOV R23, RZ, RZ, -R23 ;  /* 0x000000ffff17d224 */ /* 0x000fe400078e0a17 */
[----:B------:R-:W-:Y:S01]  /*14d0*/  @!P6 IADD3 R19, PT, PT, -R19, RZ, RZ ;  /* 0x000000ff1313e210 */ /* 0x000fe20007ffe1ff */
[----:B------:R-:W-:Y:S02]  /*14e0*/  @!P0 IMAD.MOV R17, RZ, RZ, -R17 ;  /* 0x000000ffff118224 */ /* 0x000fe400078e0a11 */
[C---:B------:R-:W-:Y:S02]  /*14f0*/  SEL R23, R2.reuse, R23, !P1 ;  /* 0x0000001702177207 */ /* 0x040fe40004800000 */
[C---:B------:R-:W-:Y:S02]  /*1500*/  SEL R19, R2.reuse, R19, !P1 ;  /* 0x0000001302137207 */ /* 0x040fe40004800000 */
[----:B------:R-:W-:Y:S01]  /*1510*/  SEL R17, R2, R17, !P1 ;  /* 0x0000001102117207 */ /* 0x000fe20004800000 */
[----:B------:R-:W-:-:S02]  /*1520*/  IMAD R23, R23, R0, R21 ;  /* 0x0000000017177224 */ /* 0x000fc400078e0215 */
[----:B------:R-:W0:Y:S02]  /*1530*/  LDS.64 R20, [R3+UR4+0x10] ;  /* 0x0000100403147984 */ /* 0x000e240008000a00 */
[-C--:B------:R-:W-:Y:S02]  /*1540*/  IMAD R23, R23, R0.reuse, R19 ;  /* 0x0000000017177224 */ /* 0x080fe400078e0213 */
[----:B------:R-:W2:Y:S02]  /*1550*/  LDG.E.64 R18, desc[UR6][R8.64+0x10] ;  /* 0x0000100608127981 */ /* 0x000ea4000c1e1b00 */
[----:B------:R-:W-:-:S04]  /*1560*/  IMAD R23, R23, R0, R17 ;  /* 0x0000000017177224 */ /* 0x000fc800078e0211 */
[----:B------:R-:W-:Y:S02]  /*1570*/  IMAD.SHL.U32 R17, R23, 0x4, RZ ;  /* 0x0000000417117824 */ /* 0x000fe400078e00ff */
[----:B------:R-:W2:Y:S02]  /*1580*/  LDS.64 R22, [R24+0x10] ;  /* 0x0000100018167984 */ /* 0x000ea40000000a00 */
[----:B------:R-:W-:-:S06]  /*1590*/  IMAD.WIDE R16, R17, 0x8, R10 ;  /* 0x0000000811107825 */ /* 0x000fcc00078e020a */
[----:B------:R-:W0:Y:S01]  /*15a0*/  LDG.E.64 R16, desc[UR6][R16.64+0x10] ;  /* 0x0000100610107981 */ /* 0x000e22000c1e1b00 */
[----:B------:R-:W-:Y:S05]  /*15b0*/  WARPSYNC.ALL ;  /* 0x0000000000007948 */ /* 0x000fea0003800000 */
[----:B------:R-:W-:Y:S06]  /*15c0*/  BAR.SYNC.DEFER_BLOCKING 0x0 ;  /* 0x0000000000007b1d */ /* 0x000fec0000010000 */
[----:B0-----:R-:W-:-:S08]  /*15d0*/  DFMA R12, R20, R16, R12 ;  /* 0x00000010140c722b */ /* 0x001fd0000000000c */
[----:B--2---:R-:W-:-:S11]  /*15e0*/  DFMA R12, -R22, R18, R12 ;  /* 0x00000012160c722b */ /* 0x004fd6000000010c */
.L_x_25:
[----:B------:R-:W-:Y:S05]  /*15f0*/  @!P2 BRA `(.L_x_26) ;  /* 0x000000040020a947 */ /* 0x000fea0003800000 */
[----:B------:R-:W-:Y:S01]  /*1600*/  IABS R18, R0 ;  /* 0x0000000000127213 */ /* 0x000fe20000000000 */
[----:B------:R-:W2:Y:S01]  /*1610*/  LDG.E.64 R8, desc[UR6][R8.64+0x18] ;  /* 0x0000180608087981 */ /* 0x000ea2000c1e1b00 */
[----:B------:R-:W-:Y:S02]  /*1620*/  IABS R22, R4 ;  /* 0x0000000400167213 */ /* 0x000fe40000000000 */
[----:B------:R-:W1:Y:S01]  /*1630*/  I2F.RP R19, R18 ;  /* 0x0000001200137306 */ /* 0x000e620000209400 */
[----:B------:R-:W-:-:S07]  /*1640*/  IABS R23, R6 ;  /* 0x0000000600177213 */ /* 0x000fce0000000000 */
[----:B-1----:R-:W0:Y:S02]  /*1650*/  MUFU.RCP R19, R19 ;  /* 0x0000001300137308 */ /* 0x002e240000001000 */
[----:B0-----:R-:W-:Y:S02]  /*1660*/  IADD3 R16, PT, PT, R19, 0xffffffe, RZ ;  /* 0x0ffffffe13107810 */ /* 0x001fe40007ffe0ff */
[----:B------:R-:W-:-:S04]  /*1670*/  IABS R19, R5 ;  /* 0x0000000500137213 */ /* 0x000fc80000000000 */
[----:B------:R0:W1:Y:S02]  /*1680*/  F2I.FTZ.U32.TRUNC.NTZ R17, R16 ;  /* 0x0000001000117305 */ /* 0x000064000021f000 */
[----:B0-----:R-:W-:Y:S02]  /*1690*/  IMAD.MOV.U32 R16, RZ, RZ, RZ ;  /* 0x000000ffff107224 */ /* 0x001fe400078e00ff */
[----:B-1----:R-:W-:-:S04]  /*16a0*/  IMAD.MOV R21, RZ, RZ, -R17 ;  /* 0x000000ffff157224 */ /* 0x002fc800078e0a11 */
[----:B------:R-:W-:-:S04]  /*16b0*/  IMAD R21, R21, R18, RZ ;  /* 0x0000001215157224 */ /* 0x000fc800078e02ff */
[----:B------:R-:W-:Y:S01]  /*16c0*/  IMAD.HI.U32 R20, R17, R21, R16 ;  /* 0x0000001511147227 */ /* 0x000fe200078e0010 */
[----:B------:R-:W-:Y:S02]  /*16d0*/  IABS R17, R7 ;  /* 0x0000000700117213 */ /* 0x000fe40000000000 */
[----:B------:R-:W-:-:S03]  /*16e0*/  MOV R21, R22 ;  /* 0x0000001600157202 */ /* 0x000fc60000000f00 */
[----:B------:R-:W-:-:S04]  /*16f0*/  IMAD.HI.U32 R25, R20, R17, RZ ;  /* 0x0000001114197227 */ /* 0x000fc800078e00ff */
[----:B------:R-:W-:Y:S01]  /*1700*/  IMAD.HI.U32 R22, R20, R23, RZ ;  /* 0x0000001714167227 */ /* 0x000fe200078e00ff */
[----:B------:R-:W-:-:S03]  /*1710*/  IADD3 R26, PT, PT, -R25, RZ, RZ ;  /* 0x000000ff191a7210 */ /* 0x000fc60007ffe1ff */
[----:B------:R-:W-:-:S04]  /*1720*/  IMAD.HI.U32 R16, R20, R21, RZ ;  /* 0x0000001514107227 */ /* 0x000fc800078e00ff */
[----:B------:R-:W-:-:S04]  /*1730*/  IMAD.HI.U32 R20, R20, R19, RZ ;  /* 0x0000001314147227 */ /* 0x000fc800078e00ff */
[----:B------:R-:W-:Y:S02]  /*1740*/  IMAD.MOV R22, RZ, RZ, -R22 ;  /* 0x000000ffff167224 */ /* 0x000fe400078e0a16 */
[----:B------:R-:W-:Y:S02]  /*1750*/  IMAD.MOV R16, RZ, RZ, -R16 ;  /* 0x000000ffff107224 */ /* 0x000fe400078e0a10 */
[----:B------:R-:W-:Y:S02]  /*1760*/  IMAD.MOV R20, RZ, RZ, -R20 ;  /* 0x000000ffff147224 */ /* 0x000fe400078e0a14 */
[C---:B------:R-:W-:Y:S02]  /*1770*/  IMAD R25, R18.reuse, R22, R23 ;  /* 0x0000001612197224 */ /* 0x040fe400078e0217 */
[C---:B------:R-:W-:Y:S02]  /*1780*/  IMAD R27, R18.reuse, R26, R17 ;  /* 0x0000001a121b7224 */ /* 0x040fe400078e0211 */
[C---:B------:R-:W-:Y:S01]  /*1790*/  IMAD R21, R18.reuse, R16, R21 ;  /* 0x0000001012157224 */ /* 0x040fe200078e0215 */
[C---:B------:R-:W-:Y:S01]  /*17a0*/  ISETP.GT.U32.AND P2, PT, R18.reuse, R25, PT ;  /* 0x000000191200720c */ /* 0x040fe20003f44070 */
[C---:B------:R-:W-:Y:S01]  /*17b0*/  IMAD R23, R18.reuse, R20, R19 ;  /* 0x0000001412177224 */ /* 0x040fe200078e0213 */
[----:B------:R-:W-:-:S02]  /*17c0*/  ISETP.GT.U32.AND P3, PT, R18, R27, PT ;  /* 0x0000001b1200720c */ /* 0x000fc40003f64070 */
[C---:B------:R-:W-:Y:S02]  /*17d0*/  ISETP.GT.U32.AND P0, PT, R18.reuse, R21, PT ;  /* 0x000000151200720c */ /* 0x040fe40003f04070 */
[----:B------:R-:W-:-:S07]  /*17e0*/  ISETP.GT.U32.AND P1, PT, R18, R23, PT ;  /* 0x000000171200720c */ /* 0x000fce0003f24070 */
[--C-:B------:R-:W-:Y:S01]  /*17f0*/  @!P2 IMAD.IADD R25, R25, 0x1, -R18.reuse ;  /* 0x000000011919a824 */ /* 0x100fe200078e0a12 */
[----:B------:R-:W-:Y:S01]  /*1800*/  ISETP.GE.AND P2, PT, R7, RZ, PT ;  /* 0x000000ff0700720c */ /* 0x000fe20003f46270 */
[--C-:B------:R-:W-:Y:S01]  /*1810*/  @!P3 IMAD.IADD R27, R27, 0x1, -R18.reuse ;  /* 0x000000011b1bb824 */ /* 0x100fe200078e0a12 */
[----:B------:R-:W-:Y:S02]  /*1820*/  ISETP.GE.AND P3, PT, R6, RZ, PT ;  /* 0x000000ff0600720c */ /* 0x000fe40003f66270 */
[----:B------:R-:W-:Y:S01]  /*1830*/  @!P0 IADD3 R21, PT, PT, R21, -R18, RZ ;  /* 0x8000001215158210 */ /* 0x000fe20007ffe0ff */
[----:B------:R-:W-:Y:S01]  /*1840*/  @!P1 IMAD.IADD R23, R23, 0x1, -R18 ;  /* 0x0000000117179824 */ /* 0x000fe200078e0a12 */
[C---:B------:R-:W-:Y:S02]  /*1850*/  ISETP.GT.U32.AND P0, PT, R18.reuse, R25, PT ;  /* 0x000000191200720c */ /* 0x040fe40003f04070 */
[C---:B------:R-:W-:Y:S02]  /*1860*/  ISETP.GT.U32.AND P4, PT, R18.reuse, R27, PT ;  /* 0x0000001b1200720c */ /* 0x040fe40003f84070 */
[----:B------:R-:W-:-:S02]  /*1870*/  ISETP.GT.U32.AND P6, PT, R18, R23, PT ;  /* 0x000000171200720c */ /* 0x000fc40003fc4070 */
[----:B------:R-:W-:Y:S02]  /*1880*/  ISETP.GT.U32.AND P5, PT, R18, R21, PT ;  /* 0x000000151200720c */ /* 0x000fe40003fa4070 */
[----:B------:R-:W-:-:S05]  /*1890*/  ISETP.GE.AND P1, PT, R5, RZ, PT ;  /* 0x000000ff0500720c */ /* 0x000fca0003f26270 */
[-C--:B------:R-:W-:Y:S02]  /*18a0*/  @!P0 IADD3 R25, PT, PT, R25, -R18.reuse, RZ ;  /* 0x8000001219198210 */ /* 0x080fe40007ffe0ff */
[--C-:B------:R-:W-:Y:S01]  /*18b0*/  @!P4 IMAD.IADD R27, R27, 0x1, -R18.reuse ;  /* 0x000000011b1bc824 */ /* 0x100fe200078e0a12 */
[----:B------:R-:W-:Y:S02]  /*18c0*/  ISETP.GE.AND P0, PT, R4, RZ, PT ;  /* 0x000000ff0400720c */ /* 0x000fe40003f06270 */
[----:B------:R-:W-:Y:S01]  /*18d0*/  @!P6 IADD3 R23, PT, PT, R23, -R18, RZ ;  /* 0x800000121717e210 */ /* 0x000fe20007ffe0ff */
[----:B------:R-:W-:Y:S01]  /*18e0*/  IMAD.MOV.U32 R17, RZ, RZ, R25 ;  /* 0x000000ffff117224 */ /* 0x000fe200078e0019 */
[----:B------:R-:W-:Y:S01]  /*18f0*/  ISETP.NE.AND P4, PT, R0, RZ, PT ;  /* 0x000000ff0000720c */ /* 0x000fe20003f85270 */
[----:B------:R-:W-:Y:S01]  /*1900*/  IMAD.MOV.U32 R19, RZ, RZ, R27 ;  /* 0x000000ffff137224 */ /* 0x000fe200078e001b */
[----:B------:R-:W-:Y:S01]  /*1910*/  MOV R7, R23 ;  /* 0x0000001700077202 */ /* 0x000fe20000000f00 */
[----:B------:R-:W-:Y:S01]  /*1920*/  @!P5 IMAD.IADD R21, R21, 0x1, -R18 ;  /* 0x000000011515d824 */ /* 0x000fe200078e0a12 */
[----:B------:R-:W-:Y:S01]  /*1930*/  LDS.64 R24, [R24+0x18] ;  /* 0x0000180018187984 */ /* 0x000fe20000000a00 */
[----:B------:R-:W-:-:S02]  /*1940*/  @!P3 IMAD.MOV R17, RZ, RZ, -R17 ;  /* 0x000000ffff11b224 */ /* 0x000fc400078e0a11 */
[----:B------:R-:W-:Y:S01]  /*1950*/  @!P2 IMAD.MOV R19, RZ, RZ, -R19 ;  /* 0x000000ffff13a224 */ /* 0x000fe200078e0a13 */
[----:B------:R-:W-:Y:S01]  /*1960*/  MOV R5, R21 ;  /* 0x0000001500057202 */ /* 0x000fe20000000f00 */
[----:B------:R-:W-:Y:S01]  /*1970*/  @!P1 IMAD.MOV R7, RZ, RZ, -R7 ;  /* 0x000000ffff079224 */ /* 0x000fe200078e0a07 */
[C---:B------:R-:W-:Y:S02]  /*1980*/  SEL R17, R2.reuse, R17, !P4 ;  /* 0x0000001102117207 */ /* 0x040fe40006000000 */
[C---:B------:R-:W-:Y:S01]  /*1990*/  SEL R19, R2.reuse, R19, !P4 ;  /* 0x0000001302137207 */ /* 0x040fe20006000000 */
[----:B------:R-:W-:Y:S01]  /*19a0*/  @!P0 IMAD.MOV R5, RZ, RZ, -R5 ;  /* 0x000000ffff058224 */ /* 0x000fe200078e0a05 */
[----:B------:R-:W-:-:S03]  /*19b0*/  SEL R7, R2, R7, !P4 ;  /* 0x0000000702077207 */ /* 0x000fc60006000000 */
[----:B------:R-:W-:Y:S01]  /*19c0*/  IMAD R19, R19, R0, R17 ;  /* 0x0000000013137224 */ /* 0x000fe200078e0211 */
[----:B------:R-:W-:-:S03]  /*19d0*/  SEL R2, R2, R5, !P4 ;  /* 0x0000000502027207 */ /* 0x000fc60006000000 */
[----:B------:R-:W-:-:S04]  /*19e0*/  IMAD R19, R19, R0, R7 ;  /* 0x0000000013137224 */ /* 0x000fc800078e0207 */
[----:B------:R-:W-:Y:S02]  /*19f0*/  IMAD R19, R19, R0, R2 ;  /* 0x0000000013137224 */ /* 0x000fe400078e0202 */
[----:B------:R-:W0:Y:S03]  /*1a00*/  LDS.64 R2, [R3+UR4+0x18] ;  /* 0x0000180403027984 */ /* 0x000e260008000a00 */
[----:B------:R-:W-:-:S05]  /*1a10*/  SHF.L.U32 R19, R19, 0x2, RZ ;  /* 0x0000000213137819 */ /* 0x000fca00000006ff */
[----:B------:R-:W-:-:S06]  /*1a20*/  IMAD.WIDE R10, R19, 0x8, R10 ;  /* 0x00000008130a7825 */ /* 0x000fcc00078e020a */
[----:B------:R-:W0:Y:S01]  /*1a30*/  LDG.E.64 R10, desc[UR6][R10.64+0x18] ;  /* 0x000018060a0a7981 */ /* 0x000e22000c1e1b00 */
[----:B------:R-:W-:Y:S05]  /*1a40*/  WARPSYNC.ALL ;  /* 0x0000000000007948 */ /* 0x000fea0003800000 */
[----:B------:R-:W-:Y:S06]  /*1a50*/  BAR.SYNC.DEFER_BLOCKING 0x0 ;  /* 0x0000000000007b1d */ /* 0x000fec0000010000 */
[----:B0-----:R-:W-:-:S08]  /*1a60*/  DFMA R12, R2, R10, R12 ;  /* 0x0000000a020c722b */ /* 0x001fd0000000000c */
[----:B--2---:R-:W-:-:S11]  /*1a70*/  DFMA R12, -R24, R8, R12 ;  /* 0x00000008180c722b */ /* 0x004fd6000000010c */
.L_x_26:
[----:B0-----:R-:W2:Y:S02]  /*1a80*/  LDG.E.64 R2, desc[UR6][R14.64] ;  /* 0x000000060e027981 */ /* 0x001ea4000c1e1b00 */
[----:B--2---:R-:W-:-:S08]  /*1a90*/  DADD R2, R2, R2 ;  /* 0x0000000002027229 */ /* 0x004fd00000000002 */
[----:B------:R-:W-:-:S07]  /*1aa0*/  DADD R2, R2, -R12 ;  /* 0x0000000002027229 */ /* 0x000fce000000080c */
[----:B------:R-:W-:Y:S01]  /*1ab0*/  STG.E.64 desc[UR6][R14.64], R2 ;  /* 0x000000020e007986 */ /* 0x000fe2000c101b06 */
[----:B------:R-:W-:Y:S05]  /*1ac0*/  EXIT ;  /* 0x000000000000794d */ /* 0x000fea0003800000 */
.L_x_27:
        /* <DEDUP_REMOVED lines=11> */
.L_x_41:


//--------------------- .text._Z13computeDslashPdS_S_i --------------------------
	.section	.text._Z13computeDslashPdS_S_i,"ax",@progbits
	.align	128
        .global         _Z13computeDslashPdS_S_i
        .type           _Z13computeDslashPdS_S_i,@function
        .size           _Z13computeDslashPdS_S_i,(.L_x_42 - _Z13computeDslashPdS_S_i)
        .other          _Z13computeDslashPdS_S_i,@"STO_CUDA_ENTRY STV_DEFAULT"
_Z13computeDslashPdS_S_i:
.text._Z13computeDslashPdS_S_i:
[----:B------:R-:W-:Y:S08]  /*0000*/  LDC R1, c[0x0][0x37c] ;  /* 0x0000df00ff017b82 */ /* 0x000ff00000000800 */
[----:B------:R-:W0:Y:S01]  /*0010*/  LDC R0, c[0x0][0x398] ;  /* 0x0000e600ff007b82 */ /* 0x000e220000000800 */
[----:B------:R-:W1:Y:S01]  /*0020*/  S2R R12, SR_CTAID.X ;  /* 0x00000000000c7919 */ /* 0x000e620000002500 */
[----:B------:R-:W2:Y:S01]  /*0030*/  LDCU.64 UR6, c[0x0][0x358] ;  /* 0x00006b00ff0677ac */ /* 0x000ea20008000a00 */
[----:B0-----:R-:W-:Y:S01]  /*0040*/  SHF.R.S32.HI R3, RZ, 0x1f, R0 ;  /* 0x0000001fff037819 */ /* 0x001fe20000011400 */
[----:B------:R-:W0:Y:S03]  /*0050*/  I2F.U32.RP R4, R0 ;  /* 0x0000000000047306 */ /* 0x000e260000209000 */
[----:B------:R-:W-:-:S04]  /*0060*/  LEA.HI R3, R3, R0, RZ, 0x3 ;  /* 0x0000000003037211 */ /* 0x000fc800078f18ff */
[----:B------:R-:W-:-:S04]  /*0070*/  SHF.R.S32.HI R5, RZ, 0x3, R3 ;  /* 0x00000003ff057819 */ /* 0x000fc80000011403 */
[----:B------:R-:W3:Y:S01]  /*0080*/  I2F.U32.RP R6, R5 ;  /* 0x0000000500067306 */ /* 0x000ee20000209000 */
[----:B------:R-:W-:Y:S01]  /*0090*/  IMAD.MOV R7, RZ, RZ, -R5 ;  /* 0x000000ffff077224 */ /* 0x000fe200078e0a05 */
[----:B------:R-:W-:-:S06]  /*00a0*/  ISETP.NE.U32.AND P2, PT, R5, RZ, PT ;  /* 0x000000ff0500720c */ /* 0x000fcc0003f45070 */
[----:B0-----:R-:W-:Y:S08]  /*00b0*/  MUFU.RCP R4, R4 ;  /* 0x0000000400047308 */ /* 0x001ff00000001000 */
[----:B---3--:R-:W0:Y:S02]  /*00c0*/  MUFU.RCP R6, R6 ;  /* 0x0000000600067308 */ /* 0x008e240000001000 */
[----:B0-----:R-:W-:-:S02]  /*00d0*/  VIADD R2, R6, 0xffffffe ;  /* 0x0ffffffe06027836 */ /* 0x001fc40000000000 */
[----:B------:R-:W0:Y:S04]  /*00e0*/  S2R R6, SR_TID.X ;  /* 0x0000000000067919 */ /* 0x000e280000002100 */
[----:B------:R3:W4:Y:S02]  /*00f0*/  F2I.FTZ.U32.TRUNC.NTZ R3, R2 ;  /* 0x0000000200037305 */ /* 0x000724000021f000 */
[----:B---3--:R-:W-:Y:S02]  /*0100*/  IMAD.MOV.U32 R2, RZ, RZ, RZ ;  /* 0x000000ffff027224 */ /* 0x008fe400078e00ff */
[----:B----4-:R-:W-:-:S04]  /*0110*/  IMAD R7, R7, R3, RZ ;  /* 0x0000000307077224 */ /* 0x010fc800078e02ff */
[----:B------:R-:W-:-:S04]  /*0120*/  IMAD.HI.U32 R3, R3, R7, R2 ;  /* 0x0000000703037227 */ /* 0x000fc800078e0002 */
[----:B------:R-:W-:Y:S02]  /*0130*/  VIADD R2, R4, 0xffffffe ;  /* 0x0ffffffe04027836 */ /* 0x000fe40000000000 */
[----:B-1----:R-:W-:Y:S02]  /*0140*/  IMAD.HI.U32 R7, R3, R12, RZ ;  /* 0x0000000c03077227 */ /* 0x002fe400078e00ff */
[----:B------:R1:W3:Y:S03]  /*0150*/  F2I.FTZ.U32.TRUNC.NTZ R3, R2 ;  /* 0x0000000200037305 */ /* 0x0002e6000021f000 */
[----:B------:R-:W-:Y:S02]  /*0160*/  IADD3 R8, PT, PT, -R7, RZ, RZ ;  /* 0x000000ff07087210 */ /* 0x000fe40007ffe1ff */
[----:B0-----:R-:W-:Y:S02]  /*0170*/  LOP3.LUT R4, R6, 0x7, RZ, 0xc0, !PT ;  /* 0x0000000706047812 */ /* 0x001fe400078ec0ff */
[----:B------:R-:W-:Y:S01]  /*0180*/  SHF.R.U32.HI R10, RZ, 0x9, R6 ;  /* 0x00000009ff0a7819 */ /* 0x000fe20000011606 */
[----:B------:R-:W-:-:S02]  /*0190*/  IMAD R8, R5, R8, R12 ;  /* 0x0000000805087224 */ /* 0x000fc400078e020c */
[----:B-1----:R-:W-:-:S03]  /*01a0*/  IMAD.MOV.U32 R2, RZ, RZ, RZ ;  /* 0x000000ffff027224 */ /* 0x002fc600078e00ff */
[----:B------:R-:W-:Y:S01]  /*01b0*/  ISETP.GE.U32.AND P0, PT, R8, R5, PT ;  /* 0x000000050800720c */ /* 0x000fe20003f06070 */
[----:B---3--:R-:W-:-:S04]  /*01c0*/  IMAD.MOV R9, RZ, RZ, -R3 ;  /* 0x000000ffff097224 */ /* 0x008fc800078e0a03 */
[----:B------:R-:W-:-:S08]  /*01d0*/  IMAD R9, R9, R0, RZ ;  /* 0x0000000009097224 */ /* 0x000fd000078e02ff */
[----:B------:R-:W-:Y:S01]  /*01e0*/  @P0 IMAD.IADD R8, R8, 0x1, -R5 ;  /* 0x0000000108080824 */ /* 0x000fe200078e0a05 */
[----:B------:R-:W-:-:S04]  /*01f0*/  @P0 IADD3 R7, PT, PT, R7, 0x1, RZ ;  /* 0x0000000107070810 */ /* 0x000fc80007ffe0ff */
[----:B------:R-:W-:Y:S01]  /*0200*/  ISETP.GE.U32.AND P1, PT, R8, R5, PT ;  /* 0x000000050800720c */ /* 0x000fe20003f26070 */
[----:B------:R-:W-:Y:S01]  /*0210*/  IMAD.HI.U32 R8, R3, R9, R2 ;  /* 0x0000000903087227 */ /* 0x000fe200078e0002 */
[----:B------:R-:W-:-:S03]  /*0220*/  SHF.R.U32.HI R2, RZ, 0x6, R6 ;  /* 0x00000006ff027819 */ /* 0x000fc60000011606 */
[----:B------:R-:W-:-:S08]  /*0230*/  IMAD.SHL.U32 R3, R12, 0x8, RZ ;  /* 0x000000080c037824 */ /* 0x000fd000078e00ff */
[----:B------:R-:W-:Y:S01]  /*0240*/  @P1 VIADD R7, R7, 0x1 ;  /* 0x0000000107071836 */ /* 0x000fe20000000000 */
[----:B------:R-:W-:-:S04]  /*0250*/  @!P2 LOP3.LUT R7, RZ, R5, RZ, 0x33, !PT ;  /* 0x00000005ff07a212 */ /* 0x000fc800078e33ff */
[C---:B------:R-:W-:Y:S02]  /*0260*/  LOP3.LUT R5, R7.reuse, 0x7ffffff8, RZ, 0xc0, !PT ;  /* 0x7ffffff807057812 */ /* 0x040fe400078ec0ff */
[----:B------:R-:W-:Y:S02]  /*0270*/  LEA R7, R7, R4, 0x3 ;  /* 0x0000000407077211 */ /* 0x000fe400078e18ff */
[----:B------:R-:W-:Y:S01]  /*0280*/  LOP3.LUT R11, R5, R10, RZ, 0xfc, !PT ;  /* 0x0000000a050b7212 */ /* 0x000fe200078efcff */
[----:B------:R-:W-:Y:S01]  /*0290*/  IMAD.IADD R5, R2, 0x1, R3 ;  /* 0x0000000102057824 */ /* 0x000fe200078e0203 */
[----:B------:R-:W-:Y:S01]  /*02a0*/  SHF.R.U32.HI R4, RZ, 0x3, R6 ;  /* 0x00000003ff047819 */ /* 0x000fe20000011606 */
[----:B------:R-:W-:-:S03]  /*02b0*/  IMAD.HI.U32 R9, R8, R7, RZ ;  /* 0x0000000708097227 */ /* 0x000fc600078e00ff */
[----:B------:R-:W-:Y:S01]  /*02c0*/  LOP3.LUT R3, R3, 0x7, R4, 0xf8, !PT ;  /* 0x0000000703037812 */ /* 0x000fe200078ef804 */
[----:B------:R-:W-:-:S04]  /*02d0*/  IMAD.HI.U32 R10, R8, R11, RZ ;  /* 0x0000000b080a7227 */ /* 0x000fc800078e00ff */
[----:B------:R-:W-:-:S04]  /*02e0*/  IMAD.HI.U32 R4, R8, R5, RZ ;  /* 0x0000000508047227 */ /* 0x000fc800078e00ff */
[----:B------:R-:W-:Y:S01]  /*02f0*/  IMAD.MOV R9, RZ, RZ, -R9 ;  /* 0x000000ffff097224 */ /* 0x000fe200078e0a09 */
[----:B------:R-:W-:Y:S01]  /*0300*/  IADD3 R4, PT, PT, -R4, RZ, RZ ;  /* 0x000000ff04047210 */ /* 0x000fe20007ffe1ff */
[----:B------:R-:W-:Y:S02]  /*0310*/  IMAD.MOV R10, RZ, RZ, -R10 ;  /* 0x000000ffff0a7224 */ /* 0x000fe400078e0a0a */
[----:B------:R-:W-:-:S04]  /*0320*/  IMAD.HI.U32 R8, R8, R3, RZ ;  /* 0x0000000308087227 */ /* 0x000fc800078e00ff */
[C---:B------:R-:W-:Y:S02]  /*0330*/  IMAD R7, R0.reuse, R9, R7 ;  /* 0x0000000900077224 */ /* 0x040fe400078e0207 */
[C---:B------:R-:W-:Y:S02]  /*0340*/  IMAD R11, R0.reuse, R10, R11 ;  /* 0x0000000a000b7224 */ /* 0x040fe400078e020b */
[----:B------:R-:W-:Y:S01]  /*0350*/  IMAD.MOV R8, RZ, RZ, -R8 ;  /* 0x000000ffff087224 */ /* 0x000fe200078e0a08 */
[----:B------:R-:W-:Y:S01]  /*0360*/  ISETP.GE.U32.AND P2, PT, R7, R0, PT ;  /* 0x000000000700720c */ /* 0x000fe20003f46070 */
[C---:B------:R-:W-:Y:S01]  /*0370*/  IMAD R5, R0.reuse, R4, R5 ;  /* 0x0000000400057224 */ /* 0x040fe200078e0205 */
[----:B------:R-:W-:Y:S01]  /*0380*/  ISETP.GE.U32.AND P3, PT, R11, R0, PT ;  /* 0x000000000b00720c */ /* 0x000fe20003f66070 */
[----:B------:R-:W-:Y:S01]  /*0390*/  IMAD R13, R0, R8, R3 ;  /* 0x00000008000d7224 */ /* 0x000fe200078e0203 */
[-C--:B------:R-:W-:Y:S01]  /*03a0*/  LOP3.LUT R3, RZ, R0.reuse, RZ, 0x33, !PT ;  /* 0x00000000ff037212 */ /* 0x080fe200078e33ff */
[----:B------:R-:W0:Y:S01]  /*03b0*/  LDC.64 R8, c[0x0][0x388] ;  /* 0x0000e200ff087b82 */ /* 0x000e220000000a00 */
[----:B------:R-:W-:-:S02]  /*03c0*/  ISETP.GE.U32.AND P1, PT, R5, R0, PT ;  /* 0x000000000500720c */ /* 0x000fc40003f26070 */
[----:B------:R-:W-:-:S05]  /*03d0*/  ISETP.GE.U32.AND P0, PT, R13, R0, PT ;  /* 0x000000000d00720c */ /* 0x000fca0003f06070 */
[--C-:B------:R-:W-:Y:S02]  /*03e0*/  @P2 IMAD.IADD R7, R7, 0x1, -R0.reuse ;  /* 0x0000000107072824 */ /* 0x100fe400078e0a00 */
[----:B------:R-:W-:-:S03]  /*03f0*/  @P3 IMAD.IADD R11, R11, 0x1, -R0 ;  /* 0x000000010b0b3824 */ /* 0x000fc600078e0a00 */
[-C--:B------:R-:W-:Y:S02]  /*0400*/  ISETP.GE.U32.AND P3, PT, R7, R0.reuse, PT ;  /* 0x000000000700720c */ /* 0x080fe40003f66070 */
[-C--:B------:R-:W-:Y:S01]  /*0410*/  ISETP.GE.U32.AND P4, PT, R11, R0.reuse, PT ;  /* 0x000000000b00720c */ /* 0x080fe20003f86070 */
[----:B------:R-:W-:Y:S01]  /*0420*/  @P0 IMAD.IADD R13, R13, 0x1, -R0 ;  /* 0x000000010d0d0824 */ /* 0x000fe200078e0a00 */
[-C--:B------:R-:W-:Y:S02]  /*0430*/  @P1 IADD3 R5, PT, PT, R5, -R0.reuse, RZ ;  /* 0x8000000005051210 */ /* 0x080fe40007ffe0ff */
[----:B------:R-:W-:Y:S02]  /*0440*/  ISETP.NE.U32.AND P1, PT, R0, RZ, PT ;  /* 0x000000ff0000720c */ /* 0x000fe40003f25070 */
[-C--:B------:R-:W-:Y:S02]  /*0450*/  ISETP.GE.U32.AND P2, PT, R5, R0.reuse, PT ;  /* 0x000000000500720c */ /* 0x080fe40003f46070 */
[----:B------:R-:W-:-:S03]  /*0460*/  ISETP.GE.U32.AND P0, PT, R13, R0, PT ;  /* 0x000000000d00720c */ /* 0x000fc60003f06070 */
[--C-:B------:R-:W-:Y:S02]  /*0470*/  @P3 IMAD.IADD R7, R7, 0x1, -R0.reuse ;  /* 0x0000000107073824 */ /* 0x100fe400078e0a00 */
[----:B------:R-:W-:-:S03]  /*0480*/  @P4 IMAD.IADD R11, R11, 0x1, -R0 ;  /* 0x000000010b0b4824 */ /* 0x000fc600078e0a00 */
[C---:B------:R-:W-:Y:S02]  /*0490*/  SEL R22, R3.reuse, R7, !P1 ;  /* 0x0000000703167207 */ /* 0x040fe40004800000 */
[----:B------:R-:W-:Y:S02]  /*04a0*/  SEL R23, R3, R11, !P1 ;  /* 0x0000000b03177207 */ /* 0x000fe40004800000 */
[-C--:B------:R-:W-:Y:S01]  /*04b0*/  @P2 IADD3 R5, PT, PT, R5, -R0.reuse, RZ ;  /* 0x8000000005052210 */ /* 0x080fe20007ffe0ff */
[----:B------:R-:W-:Y:S02]  /*04c0*/  @P0 IMAD.IADD R13, R13, 0x1, -R0 ;  /* 0x000000010d0d0824 */ /* 0x000fe400078e0a00 */
[----:B------:R-:W-:Y:S01]  /*04d0*/  IMAD R4, R23, R0, R22 ;  /* 0x0000000017047224 */ /* 0x000fe200078e0216 */
[C---:B------:R-:W-:Y:S02]  /*04e0*/  SEL R7, R3.reuse, R5, !P1 ;  /* 0x0000000503077207 */ /* 0x040fe40004800000 */
[----:B------:R-:W-:-:S03]  /*04f0*/  SEL R13, R3, R13, !P1 ;  /* 0x0000000d030d7207 */ /* 0x000fc60004800000 */
[----:B------:R-:W-:-:S04]  /*0500*/  IMAD R4, R4, R0, R7 ;  /* 0x0000000004047224 */ /* 0x000fc800078e0207 */
[----:B------:R-:W-:-:S04]  /*0510*/  IMAD R4, R4, R0, R13 ;  /* 0x0000000004047224 */ /* 0x000fc800078e020d */
[----:B------:R-:W-:-:S04]  /*0520*/  IMAD.SHL.U32 R5, R4, 0x4, RZ ;  /* 0x0000000404057824 */ /* 0x000fc800078e00ff */
[----:B0-----:R-:W-:-:S05]  /*0530*/  IMAD.WIDE R10, R5, 0x8, R8 ;  /* 0x00000008050a7825 */ /* 0x001fca00078e0208 */
[----:B--2---:R-:W2:Y:S01]  /*0540*/  LDG.E.64 R16, desc[UR6][R10.64] ;  /* 0x000000060a107981 */ /* 0x004ea2000c1e1b00 */
        /* <DEDUP_REMOVED lines=29> */
[----:B------:R-:W-:Y:S01]  /*0720*/  IADD3 R7, PT, PT, R7, R12, RZ ;  /* 0x0000000c07077210 */ /* 0x000fe20007ffe0ff */
[--C-:B------:R-:W-:Y:S02]  /*0730*/  IMAD.IADD R22, R22, 0x1, R12.reuse ;  /* 0x0000000116167824 */ /* 0x100fe400078e020c */
[----:B------:R-:W-:Y:S02]  /*0740*/  IMAD.IADD R23, R23, 0x1, R12 ;  /* 0x0000000117177824 */ /* 0x000fe400078e020c */
        /* <DEDUP_REMOVED lines=72> */
.L_x_28:
        /* <DEDUP_REMOVED lines=70> */
.L_x_29:
        /* <DEDUP_REMOVED lines=70> */
.L_x_30:
        /* <DEDUP_REMOVED lines=71> */
.L_x_31:
        /* <DEDUP_REMOVED lines=8> */
.L_x_32:
        /* <DEDUP_REMOVED lines=16> */
.L_x_42:


//--------------------- .text._Z17initializeLatticePdi --------------------------
	.section	.text._Z17initializeLatticePdi,"ax",@progbits
	.align	128
        .global         _Z17initializeLatticePdi
        .type           _Z17initializeLatticePdi,@function
        .size           _Z17initializeLatticePdi,(.L_x_43 - _Z17initializeLatticePdi)
        .other          _Z17initializeLatticePdi,@"STO_CUDA_ENTRY STV_DEFAULT"
_Z17initializeLatticePdi:
.text._Z17initializeLatticePdi:
        /* <DEDUP_REMOVED lines=12> */
[----:B------:R-:W1:Y:S01]  /*00c0*/  LDCU.64 UR4, c[0x0][0x358] ;  /* 0x00006b00ff0477ac */ /* 0x000e620008000a00 */
[----:B------:R-:W-:Y:S01]  /*00d0*/  HFMA2 R4, -RZ, RZ, 0, 0 ;  /* 0x00000000ff047431 */ /* 0x000fe200000001ff */
[----:B------:R-:W-:Y:S01]  /*00e0*/  MOV R5, 0x3ff00000 ;  /* 0x3ff0000000057802 */ /* 0x000fe20000000f00 */
[----:B0-----:R-:W-:-:S05]  /*00f0*/  IMAD.WIDE R2, R7, 0x8, R2 ;  /* 0x0000000807027825 */ /* 0x001fca00078e0202 */
[----:B-1----:R-:W-:Y:S01]  /*0100*/  STG.E.64 desc[UR4][R2.64], R4 ;  /* 0x0000000402007986 */ /* 0x002fe2000c101b04 */
[----:B------:R-:W-:Y:S05]  /*0110*/  EXIT ;  /* 0x000000000000794d */ /* 0x000fea0003800000 */
.L_x_33:
        /* <DEDUP_REMOVED lines=14> */
.L_x_43:


//--------------------- .nv.shared.reserved.0     --------------------------
	.section	.nv.shared.reserved.0,"aw",@nobits
	.weak		__nv_reservedSMEM_offset_0_alias
	.size		__nv_reservedSMEM_offset_0_alias, 0, 64
	.other		__nv_reservedSMEM_offset_0_alias,@"STO_CUDA_RESERVED_SHARED STV_DEFAULT"
__nv_reservedSMEM_offset_0_alias:
	.zero		0
	.zero		64


//--------------------- .nv.shared._Z11computeBetaPdS_S_ --------------------------
	.section	.nv.shared._Z11computeBetaPdS_S_,"aw",@nobits
	.sectionflags	@""
	.align	8
.nv.shared._Z11computeBetaPdS_S_:
	.zero		17408


//--------------------- .nv.shared._Z9computeAxPdS_S_i --------------------------
	.section	.nv.shared._Z9computeAxPdS_S_i,"aw",@nobits
	.sectionflags	@""
	.align	8
.nv.shared._Z9computeAxPdS_S_i:
	.zero		3072


//--------------------- .nv.shared._Z12computeAlphaPdS_S_ --------------------------
	.section	.nv.shared._Z12computeAlphaPdS_S_,"aw",@nobits
	.sectionflags	@""
	.align	8
.nv.shared._Z12computeAlphaPdS_S_:
	.zero		17408


//--------------------- .nv.shared._Z8computeRPdS_S_S_S_i --------------------------
	.section	.nv.shared._Z8computeRPdS_S_S_S_i,"aw",@nobits
	.sectionflags	@""
	.align	8
.nv.shared._Z8computeRPdS_S_S_S_i:
	.zero		3072


//--------------------- .nv.shared._Z13computeDslashPdS_S_i --------------------------
	.section	.nv.shared._Z13computeDslashPdS_S_i,"aw",@nobits
	.sectionflags	@""
	.align	8
.nv.shared._Z13computeDslashPdS_S_i:
	.zero		3072


//--------------------- .nv.constant0._Z7updateXPdS_S_i --------------------------
	.section	.nv.constant0._Z7updateXPdS_S_i,"a",@progbits
	.sectionflags	@""
	.align	4
.nv.constant0._Z7updateXPdS_S_i:
	.zero		924


//--------------------- .nv.constant0._Z11computeBetaPdS_S_ --------------------------
	.section	.nv.constant0._Z11computeBetaPdS_S_,"a",@progbits
	.sectionflags	@""
	.align	4
.nv.constant0._Z11computeBetaPdS_S_:
	.zero		920


//--------------------- .nv.constant0._Z9computeAxPdS_S_i --------------------------
	.section	.nv.constant0._Z9computeAxPdS_S_i,"a",@progbits
	.sectionflags	@""
	.align	4
.nv.constant0._Z9computeAxPdS_S_i:
	.zero		924


//--------------------- .nv.constant0._Z12computeAlphaPdS_S_ --------------------------
	.section	.nv.constant0._Z12computeAlphaPdS_S_,"a",@progbits
	.sectionflags	@""
	.align	4
.nv.constant0._Z12computeAlphaPdS_S_:
	.zero		920


//--------------------- .nv.constant0._Z8computePPdS_S_S_i --------------------------
	.section	.nv.constant0._Z8computePPdS_S_S_i,"a",@progbits
	.sectionflags	@""
	.align	4
.nv.constant0._Z8computePPdS_S_S_i:
	.zero		932


//--------------------- .nv.constant0._Z8computeRPdS_S_S_S_i --------------------------
	.section	.nv.constant0._Z8computeRPdS_S_S_S_i,"a",@progbits
	.sectionflags	@""
	.align	4
.nv.constant0._Z8computeRPdS_S_S_S_i:
	.zero		940


//--------------------- .nv.constant0._Z13computeDslashPdS_S_i --------------------------
	.section	.nv.constant0._Z13computeDslashPdS_S_i,"a",@progbits
	.sectionflags	@""
	.align	4
.nv.constant0._Z13computeDslashPdS_S_i:
	.zero		924


//--------------------- .nv.constant0._Z17initializeLatticePdi --------------------------
	.section	.nv.constant0._Z17initializeLatticePdi,"a",@progbits
	.sectionflags	@""
	.align	4
.nv.constant0._Z17initializeLatticePdi:
	.zero		908


//--------------------- SYMBOLS --------------------------

	.type		.nv.reservedSmem.offset0,@object
	.size		.nv.reservedSmem.offset0,0x4
	.type		.nv.reservedSmem.cap,@object
	.size		.nv.reservedSmem.cap,0x4
